//
// Generated by NVIDIA NVVM Compiler
//
// Compiler Build ID: CL-36424714
// Cuda compilation tools, release 13.0, V13.0.88
// Based on NVVM 20.0.0
//

.version 9.0
.target sm_100
.address_size 64

	// .globl	_Z10add_kernelPfS_S_i

.visible .entry _Z10add_kernelPfS_S_i(
	.param .u64 .ptr .align 1 _Z10add_kernelPfS_S_i_param_0,
	.param .u64 .ptr .align 1 _Z10add_kernelPfS_S_i_param_1,
	.param .u64 .ptr .align 1 _Z10add_kernelPfS_S_i_param_2,
	.param .u32 _Z10add_kernelPfS_S_i_param_3
)
{
	.reg .pred 	%p<2>;
	.reg .b32 	%r<6>;
	.reg .b32 	%f<4>;
	.reg .b64 	%rd<11>;

	ld.param.u64 	%rd1, [_Z10add_kernelPfS_S_i_param_0];
	ld.param.u64 	%rd2, [_Z10add_kernelPfS_S_i_param_1];
	ld.param.u64 	%rd3, [_Z10add_kernelPfS_S_i_param_2];
	ld.param.u32 	%r2, [_Z10add_kernelPfS_S_i_param_3];
	mov.u32 	%r3, %ctaid.x;
	mov.u32 	%r4, %ntid.x;
	mov.u32 	%r5, %tid.x;
	mad.lo.s32 	%r1, %r3, %r4, %r5;
	setp.ge.s32 	%p1, %r1, %r2;
	@%p1 bra 	$L__BB0_2;
	cvta.to.global.u64 	%rd4, %rd1;
	cvta.to.global.u64 	%rd5, %rd2;
	cvta.to.global.u64 	%rd6, %rd3;
	mul.wide.s32 	%rd7, %r1, 4;
	add.s64 	%rd8, %rd4, %rd7;
	ld.global.f32 	%f1, [%rd8];
	add.s64 	%rd9, %rd5, %rd7;
	ld.global.f32 	%f2, [%rd9];
	add.f32 	%f3, %f1, %f2;
	add.s64 	%rd10, %rd6, %rd7;
	st.global.f32 	[%rd10], %f3;
$L__BB0_2:
	ret;

}
	// .globl	_Z29gather_move_candidates_kernelPjS_PfP9node_dataP9comm_dataiiif
.visible .entry _Z29gather_move_candidates_kernelPjS_PfP9node_dataP9comm_dataiiif(
	.param .u64 .ptr .align 1 _Z29gather_move_candidates_kernelPjS_PfP9node_dataP9comm_dataiiif_param_0,
	.param .u64 .ptr .align 1 _Z29gather_move_candidates_kernelPjS_PfP9node_dataP9comm_dataiiif_param_1,
	.param .u64 .ptr .align 1 _Z29gather_move_candidates_kernelPjS_PfP9node_dataP9comm_dataiiif_param_2,
	.param .u64 .ptr .align 1 _Z29gather_move_candidates_kernelPjS_PfP9node_dataP9comm_dataiiif_param_3,
	.param .u64 .ptr .align 1 _Z29gather_move_candidates_kernelPjS_PfP9node_dataP9comm_dataiiif_param_4,
	.param .u32 _Z29gather_move_candidates_kernelPjS_PfP9node_dataP9comm_dataiiif_param_5,
	.param .u32 _Z29gather_move_candidates_kernelPjS_PfP9node_dataP9comm_dataiiif_param_6,
	.param .u32 _Z29gather_move_candidates_kernelPjS_PfP9node_dataP9comm_dataiiif_param_7,
	.param .f32 _Z29gather_move_candidates_kernelPjS_PfP9node_dataP9comm_dataiiif_param_8
)
{
	.reg .pred 	%p<54>;
	.reg .b32 	%r<127>;
	.reg .b32 	%f<174>;
	.reg .b64 	%rd<116>;

	ld.param.u64 	%rd22, [_Z29gather_move_candidates_kernelPjS_PfP9node_dataP9comm_dataiiif_param_0];
	ld.param.u64 	%rd23, [_Z29gather_move_candidates_kernelPjS_PfP9node_dataP9comm_dataiiif_param_1];
	ld.param.u64 	%rd24, [_Z29gather_move_candidates_kernelPjS_PfP9node_dataP9comm_dataiiif_param_2];
	ld.param.u64 	%rd25, [_Z29gather_move_candidates_kernelPjS_PfP9node_dataP9comm_dataiiif_param_3];
	ld.param.u64 	%rd26, [_Z29gather_move_candidates_kernelPjS_PfP9node_dataP9comm_dataiiif_param_4];
	ld.param.f32 	%f79, [_Z29gather_move_candidates_kernelPjS_PfP9node_dataP9comm_dataiiif_param_8];
	cvta.to.global.u64 	%rd1, %rd24;
	cvta.to.global.u64 	%rd2, %rd23;
	cvta.to.global.u64 	%rd3, %rd26;
	cvta.to.global.u64 	%rd4, %rd25;
	cvta.to.global.u64 	%rd27, %rd22;
	mov.u32 	%r40, %tid.x;
	mul.wide.u32 	%rd28, %r40, 4;
	add.s64 	%rd29, %rd27, %rd28;
	ld.global.u32 	%r1, [%rd29];
	ld.global.u32 	%r2, [%rd29+4];
	mul.wide.u32 	%rd30, %r40, 12;
	add.s64 	%rd5, %rd4, %rd30;
	ld.global.u32 	%r3, [%rd5];
	mul.wide.u32 	%rd31, %r3, 4;
	add.s64 	%rd32, %rd3, %rd31;
	ld.global.u32 	%r4, [%rd32];
	ld.global.u32 	%r5, [%rd5+8];
	setp.ge.u32 	%p1, %r1, %r2;
	mov.f32 	%f142, 0f00000000;
	@%p1 bra 	$L__BB1_41;
	sub.s32 	%r6, %r2, %r1;
	and.b32  	%r7, %r6, 7;
	sub.s32 	%r41, %r1, %r2;
	setp.gt.u32 	%p2, %r41, -8;
	mov.f32 	%f142, 0f00000000;
	mov.u32 	%r116, %r1;
	@%p2 bra 	$L__BB1_20;
	and.b32  	%r8, %r6, -8;
	mov.b32 	%r117, 0;
	mov.f32 	%f142, 0f00000000;
	mov.u32 	%r116, %r1;
$L__BB1_3:
	.pragma "nounroll";
	mul.wide.u32 	%rd33, %r116, 4;
	add.s64 	%rd12, %rd2, %rd33;
	ld.global.u32 	%r43, [%rd12];
	mul.wide.u32 	%rd34, %r43, 12;
	add.s64 	%rd35, %rd4, %rd34;
	ld.global.u32 	%r44, [%rd35];
	setp.ne.s32 	%p3, %r44, %r3;
	add.s64 	%rd13, %rd1, %rd33;
	@%p3 bra 	$L__BB1_5;
	ld.global.f32 	%f84, [%rd13];
	add.f32 	%f142, %f142, %f84;
$L__BB1_5:
	ld.global.u32 	%r45, [%rd12+4];
	mul.wide.u32 	%rd36, %r45, 12;
	add.s64 	%rd37, %rd4, %rd36;
	ld.global.u32 	%r46, [%rd37];
	setp.ne.s32 	%p4, %r46, %r3;
	@%p4 bra 	$L__BB1_7;
	ld.global.f32 	%f85, [%rd13+4];
	add.f32 	%f142, %f142, %f85;
$L__BB1_7:
	ld.global.u32 	%r47, [%rd12+8];
	mul.wide.u32 	%rd38, %r47, 12;
	add.s64 	%rd39, %rd4, %rd38;
	ld.global.u32 	%r48, [%rd39];
	setp.ne.s32 	%p5, %r48, %r3;
	@%p5 bra 	$L__BB1_9;
	ld.global.f32 	%f86, [%rd13+8];
	add.f32 	%f142, %f142, %f86;
$L__BB1_9:
	ld.global.u32 	%r49, [%rd12+12];
	mul.wide.u32 	%rd40, %r49, 12;
	add.s64 	%rd41, %rd4, %rd40;
	ld.global.u32 	%r50, [%rd41];
	setp.ne.s32 	%p6, %r50, %r3;
	@%p6 bra 	$L__BB1_11;
	ld.global.f32 	%f87, [%rd13+12];
	add.f32 	%f142, %f142, %f87;
$L__BB1_11:
	ld.global.u32 	%r51, [%rd12+16];
	mul.wide.u32 	%rd42, %r51, 12;
	add.s64 	%rd43, %rd4, %rd42;
	ld.global.u32 	%r52, [%rd43];
	setp.ne.s32 	%p7, %r52, %r3;
	@%p7 bra 	$L__BB1_13;
	ld.global.f32 	%f88, [%rd13+16];
	add.f32 	%f142, %f142, %f88;
$L__BB1_13:
	ld.global.u32 	%r53, [%rd12+20];
	mul.wide.u32 	%rd44, %r53, 12;
	add.s64 	%rd45, %rd4, %rd44;
	ld.global.u32 	%r54, [%rd45];
	setp.ne.s32 	%p8, %r54, %r3;
	@%p8 bra 	$L__BB1_15;
	ld.global.f32 	%f89, [%rd13+20];
	add.f32 	%f142, %f142, %f89;
$L__BB1_15:
	ld.global.u32 	%r55, [%rd12+24];
	mul.wide.u32 	%rd46, %r55, 12;
	add.s64 	%rd47, %rd4, %rd46;
	ld.global.u32 	%r56, [%rd47];
	setp.ne.s32 	%p9, %r56, %r3;
	@%p9 bra 	$L__BB1_17;
	ld.global.f32 	%f90, [%rd13+24];
	add.f32 	%f142, %f142, %f90;
$L__BB1_17:
	ld.global.u32 	%r57, [%rd12+28];
	mul.wide.u32 	%rd48, %r57, 12;
	add.s64 	%rd49, %rd4, %rd48;
	ld.global.u32 	%r58, [%rd49];
	setp.ne.s32 	%p10, %r58, %r3;
	@%p10 bra 	$L__BB1_19;
	ld.global.f32 	%f91, [%rd13+28];
	add.f32 	%f142, %f142, %f91;
$L__BB1_19:
	add.s32 	%r116, %r116, 8;
	add.s32 	%r117, %r117, 8;
	setp.eq.s32 	%p11, %r117, %r8;
	@%p11 bra 	$L__BB1_20;
	bra.uni 	$L__BB1_3;
$L__BB1_20:
	setp.eq.s32 	%p12, %r7, 0;
	@%p12 bra 	$L__BB1_41;
	and.b32  	%r10, %r6, 3;
	setp.lt.u32 	%p13, %r7, 4;
	@%p13 bra 	$L__BB1_31;
	mul.wide.u32 	%rd50, %r116, 4;
	add.s64 	%rd6, %rd2, %rd50;
	ld.global.u32 	%r59, [%rd6];
	mul.wide.u32 	%rd51, %r59, 12;
	add.s64 	%rd52, %rd4, %rd51;
	ld.global.u32 	%r60, [%rd52];
	setp.ne.s32 	%p14, %r60, %r3;
	add.s64 	%rd7, %rd1, %rd50;
	@%p14 bra 	$L__BB1_24;
	ld.global.f32 	%f93, [%rd7];
	add.f32 	%f142, %f142, %f93;
$L__BB1_24:
	ld.global.u32 	%r61, [%rd6+4];
	mul.wide.u32 	%rd53, %r61, 12;
	add.s64 	%rd54, %rd4, %rd53;
	ld.global.u32 	%r62, [%rd54];
	setp.ne.s32 	%p15, %r62, %r3;
	@%p15 bra 	$L__BB1_26;
	ld.global.f32 	%f94, [%rd7+4];
	add.f32 	%f142, %f142, %f94;
$L__BB1_26:
	ld.global.u32 	%r63, [%rd6+8];
	mul.wide.u32 	%rd55, %r63, 12;
	add.s64 	%rd56, %rd4, %rd55;
	ld.global.u32 	%r64, [%rd56];
	setp.ne.s32 	%p16, %r64, %r3;
	@%p16 bra 	$L__BB1_28;
	ld.global.f32 	%f95, [%rd7+8];
	add.f32 	%f142, %f142, %f95;
$L__BB1_28:
	ld.global.u32 	%r65, [%rd6+12];
	mul.wide.u32 	%rd57, %r65, 12;
	add.s64 	%rd58, %rd4, %rd57;
	ld.global.u32 	%r66, [%rd58];
	setp.ne.s32 	%p17, %r66, %r3;
	@%p17 bra 	$L__BB1_30;
	ld.global.f32 	%f96, [%rd7+12];
	add.f32 	%f142, %f142, %f96;
$L__BB1_30:
	add.s32 	%r116, %r116, 4;
$L__BB1_31:
	setp.eq.s32 	%p18, %r10, 0;
	@%p18 bra 	$L__BB1_41;
	setp.eq.s32 	%p19, %r10, 1;
	@%p19 bra 	$L__BB1_38;
	mul.wide.u32 	%rd59, %r116, 4;
	add.s64 	%rd8, %rd2, %rd59;
	ld.global.u32 	%r67, [%rd8];
	mul.wide.u32 	%rd60, %r67, 12;
	add.s64 	%rd61, %rd4, %rd60;
	ld.global.u32 	%r68, [%rd61];
	setp.ne.s32 	%p20, %r68, %r3;
	add.s64 	%rd9, %rd1, %rd59;
	@%p20 bra 	$L__BB1_35;
	ld.global.f32 	%f98, [%rd9];
	add.f32 	%f142, %f142, %f98;
$L__BB1_35:
	ld.global.u32 	%r69, [%rd8+4];
	mul.wide.u32 	%rd62, %r69, 12;
	add.s64 	%rd63, %rd4, %rd62;
	ld.global.u32 	%r70, [%rd63];
	setp.ne.s32 	%p21, %r70, %r3;
	@%p21 bra 	$L__BB1_37;
	ld.global.f32 	%f99, [%rd9+4];
	add.f32 	%f142, %f142, %f99;
$L__BB1_37:
	add.s32 	%r116, %r116, 2;
$L__BB1_38:
	and.b32  	%r71, %r6, 1;
	setp.eq.b32 	%p22, %r71, 1;
	not.pred 	%p23, %p22;
	@%p23 bra 	$L__BB1_41;
	mul.wide.u32 	%rd64, %r116, 4;
	add.s64 	%rd65, %rd2, %rd64;
	ld.global.u32 	%r72, [%rd65];
	mul.wide.u32 	%rd66, %r72, 12;
	add.s64 	%rd67, %rd4, %rd66;
	ld.global.u32 	%r73, [%rd67];
	setp.ne.s32 	%p24, %r73, %r3;
	@%p24 bra 	$L__BB1_41;
	add.s64 	%rd69, %rd1, %rd64;
	ld.global.f32 	%f100, [%rd69];
	add.f32 	%f142, %f142, %f100;
$L__BB1_41:
	setp.ge.u32 	%p25, %r1, %r2;
	mov.u32 	%r125, %r3;
	@%p25 bra 	$L__BB1_86;
	sub.s32 	%r74, %r4, %r5;
	mul.lo.s32 	%r75, %r74, %r5;
	cvt.rn.f32.s32 	%f102, %r75;
	mul.f32 	%f103, %f79, %f102;
	sub.f32 	%f21, %f142, %f103;
	sub.s32 	%r76, %r2, %r1;
	and.b32  	%r15, %r76, 7;
	and.b32  	%r16, %r76, 3;
	and.b32  	%r17, %r76, 1;
	and.b32  	%r77, %r76, -8;
	neg.s32 	%r18, %r77;
	mul.wide.u32 	%rd70, %r1, 4;
	add.s64 	%rd71, %rd70, 16;
	add.s64 	%rd10, %rd2, %rd71;
	add.s64 	%rd11, %rd1, %rd71;
	mov.f32 	%f173, 0f00000000;
	mov.u32 	%r118, %r1;
	mov.u32 	%r125, %r3;
$L__BB1_43:
	mul.wide.u32 	%rd72, %r118, 4;
	add.s64 	%rd73, %rd2, %rd72;
	ld.global.u32 	%r78, [%rd73];
	mul.wide.u32 	%rd74, %r78, 12;
	add.s64 	%rd75, %rd4, %rd74;
	ld.global.u32 	%r79, [%rd75];
	setp.eq.s32 	%p26, %r79, %r3;
	setp.eq.s32 	%p27, %r79, %r125;
	or.pred  	%p28, %p26, %p27;
	@%p28 bra 	$L__BB1_85;
	sub.s32 	%r80, %r1, %r2;
	setp.gt.u32 	%p29, %r80, -8;
	mul.wide.u32 	%rd76, %r79, 4;
	add.s64 	%rd77, %rd3, %rd76;
	ld.global.u32 	%r26, [%rd77];
	mov.f32 	%f152, 0f00000000;
	mov.u32 	%r122, %r1;
	@%p29 bra 	$L__BB1_63;
	mov.f32 	%f152, 0f00000000;
	mov.u64 	%rd114, %rd11;
	mov.u64 	%rd115, %rd10;
	mov.u32 	%r120, %r18;
	mov.u32 	%r122, %r1;
$L__BB1_46:
	.pragma "nounroll";
	ld.global.u32 	%r81, [%rd115+-16];
	mul.wide.u32 	%rd78, %r81, 12;
	add.s64 	%rd79, %rd4, %rd78;
	ld.global.u32 	%r82, [%rd79];
	setp.ne.s32 	%p30, %r82, %r79;
	@%p30 bra 	$L__BB1_48;
	ld.global.f32 	%f107, [%rd114+-16];
	add.f32 	%f152, %f152, %f107;
$L__BB1_48:
	ld.global.u32 	%r83, [%rd115+-12];
	mul.wide.u32 	%rd80, %r83, 12;
	add.s64 	%rd81, %rd4, %rd80;
	ld.global.u32 	%r84, [%rd81];
	setp.ne.s32 	%p31, %r84, %r79;
	@%p31 bra 	$L__BB1_50;
	ld.global.f32 	%f108, [%rd114+-12];
	add.f32 	%f152, %f152, %f108;
$L__BB1_50:
	ld.global.u32 	%r85, [%rd115+-8];
	mul.wide.u32 	%rd82, %r85, 12;
	add.s64 	%rd83, %rd4, %rd82;
	ld.global.u32 	%r86, [%rd83];
	setp.ne.s32 	%p32, %r86, %r79;
	@%p32 bra 	$L__BB1_52;
	ld.global.f32 	%f109, [%rd114+-8];
	add.f32 	%f152, %f152, %f109;
$L__BB1_52:
	ld.global.u32 	%r87, [%rd115+-4];
	mul.wide.u32 	%rd84, %r87, 12;
	add.s64 	%rd85, %rd4, %rd84;
	ld.global.u32 	%r88, [%rd85];
	setp.ne.s32 	%p33, %r88, %r79;
	@%p33 bra 	$L__BB1_54;
	ld.global.f32 	%f110, [%rd114+-4];
	add.f32 	%f152, %f152, %f110;
$L__BB1_54:
	ld.global.u32 	%r89, [%rd115];
	mul.wide.u32 	%rd86, %r89, 12;
	add.s64 	%rd87, %rd4, %rd86;
	ld.global.u32 	%r90, [%rd87];
	setp.ne.s32 	%p34, %r90, %r79;
	@%p34 bra 	$L__BB1_56;
	ld.global.f32 	%f111, [%rd114];
	add.f32 	%f152, %f152, %f111;
$L__BB1_56:
	ld.global.u32 	%r91, [%rd115+4];
	mul.wide.u32 	%rd88, %r91, 12;
	add.s64 	%rd89, %rd4, %rd88;
	ld.global.u32 	%r92, [%rd89];
	setp.ne.s32 	%p35, %r92, %r79;
	@%p35 bra 	$L__BB1_58;
	ld.global.f32 	%f112, [%rd114+4];
	add.f32 	%f152, %f152, %f112;
$L__BB1_58:
	ld.global.u32 	%r93, [%rd115+8];
	mul.wide.u32 	%rd90, %r93, 12;
	add.s64 	%rd91, %rd4, %rd90;
	ld.global.u32 	%r94, [%rd91];
	setp.ne.s32 	%p36, %r94, %r79;
	@%p36 bra 	$L__BB1_60;
	ld.global.f32 	%f113, [%rd114+8];
	add.f32 	%f152, %f152, %f113;
$L__BB1_60:
	ld.global.u32 	%r95, [%rd115+12];
	mul.wide.u32 	%rd92, %r95, 12;
	add.s64 	%rd93, %rd4, %rd92;
	ld.global.u32 	%r96, [%rd93];
	setp.ne.s32 	%p37, %r96, %r79;
	@%p37 bra 	$L__BB1_62;
	ld.global.f32 	%f114, [%rd114+12];
	add.f32 	%f152, %f152, %f114;
$L__BB1_62:
	add.s32 	%r122, %r122, 8;
	add.s32 	%r120, %r120, 8;
	add.s64 	%rd115, %rd115, 32;
	add.s64 	%rd114, %rd114, 32;
	setp.ne.s32 	%p38, %r120, 0;
	@%p38 bra 	$L__BB1_46;
$L__BB1_63:
	setp.eq.s32 	%p39, %r15, 0;
	@%p39 bra 	$L__BB1_84;
	add.s32 	%r97, %r15, -1;
	setp.lt.u32 	%p40, %r97, 3;
	@%p40 bra 	$L__BB1_74;
	mul.wide.u32 	%rd94, %r122, 4;
	add.s64 	%rd18, %rd2, %rd94;
	ld.global.u32 	%r98, [%rd18];
	mul.wide.u32 	%rd95, %r98, 12;
	add.s64 	%rd96, %rd4, %rd95;
	ld.global.u32 	%r99, [%rd96];
	setp.ne.s32 	%p41, %r99, %r79;
	add.s64 	%rd19, %rd1, %rd94;
	@%p41 bra 	$L__BB1_67;
	ld.global.f32 	%f116, [%rd19];
	add.f32 	%f152, %f152, %f116;
$L__BB1_67:
	ld.global.u32 	%r100, [%rd18+4];
	mul.wide.u32 	%rd97, %r100, 12;
	add.s64 	%rd98, %rd4, %rd97;
	ld.global.u32 	%r101, [%rd98];
	setp.ne.s32 	%p42, %r101, %r79;
	@%p42 bra 	$L__BB1_69;
	ld.global.f32 	%f117, [%rd19+4];
	add.f32 	%f152, %f152, %f117;
$L__BB1_69:
	ld.global.u32 	%r102, [%rd18+8];
	mul.wide.u32 	%rd99, %r102, 12;
	add.s64 	%rd100, %rd4, %rd99;
	ld.global.u32 	%r103, [%rd100];
	setp.ne.s32 	%p43, %r103, %r79;
	@%p43 bra 	$L__BB1_71;
	ld.global.f32 	%f118, [%rd19+8];
	add.f32 	%f152, %f152, %f118;
$L__BB1_71:
	ld.global.u32 	%r104, [%rd18+12];
	mul.wide.u32 	%rd101, %r104, 12;
	add.s64 	%rd102, %rd4, %rd101;
	ld.global.u32 	%r105, [%rd102];
	setp.ne.s32 	%p44, %r105, %r79;
	@%p44 bra 	$L__BB1_73;
	ld.global.f32 	%f119, [%rd19+12];
	add.f32 	%f152, %f152, %f119;
$L__BB1_73:
	add.s32 	%r122, %r122, 4;
$L__BB1_74:
	setp.eq.s32 	%p45, %r16, 0;
	@%p45 bra 	$L__BB1_84;
	setp.eq.s32 	%p46, %r16, 1;
	@%p46 bra 	$L__BB1_81;
	mul.wide.u32 	%rd103, %r122, 4;
	add.s64 	%rd20, %rd2, %rd103;
	ld.global.u32 	%r106, [%rd20];
	mul.wide.u32 	%rd104, %r106, 12;
	add.s64 	%rd105, %rd4, %rd104;
	ld.global.u32 	%r107, [%rd105];
	setp.ne.s32 	%p47, %r107, %r79;
	add.s64 	%rd21, %rd1, %rd103;
	@%p47 bra 	$L__BB1_78;
	ld.global.f32 	%f121, [%rd21];
	add.f32 	%f152, %f152, %f121;
$L__BB1_78:
	ld.global.u32 	%r108, [%rd20+4];
	mul.wide.u32 	%rd106, %r108, 12;
	add.s64 	%rd107, %rd4, %rd106;
	ld.global.u32 	%r109, [%rd107];
	setp.ne.s32 	%p48, %r109, %r79;
	@%p48 bra 	$L__BB1_80;
	ld.global.f32 	%f122, [%rd21+4];
	add.f32 	%f152, %f152, %f122;
$L__BB1_80:
	add.s32 	%r122, %r122, 2;
$L__BB1_81:
	setp.eq.s32 	%p49, %r17, 0;
	@%p49 bra 	$L__BB1_84;
	mul.wide.u32 	%rd108, %r122, 4;
	add.s64 	%rd109, %rd2, %rd108;
	ld.global.u32 	%r110, [%rd109];
	mul.wide.u32 	%rd110, %r110, 12;
	add.s64 	%rd111, %rd4, %rd110;
	ld.global.u32 	%r111, [%rd111];
	setp.ne.s32 	%p50, %r111, %r79;
	@%p50 bra 	$L__BB1_84;
	mul.wide.u32 	%rd112, %r122, 4;
	add.s64 	%rd113, %rd1, %rd112;
	ld.global.f32 	%f123, [%rd113];
	add.f32 	%f152, %f152, %f123;
$L__BB1_84:
	mul.lo.s32 	%r112, %r26, %r5;
	cvt.rn.f32.s32 	%f124, %r112;
	mul.f32 	%f125, %f79, %f124;
	sub.f32 	%f126, %f152, %f125;
	sub.f32 	%f127, %f126, %f21;
	setp.gt.f32 	%p51, %f127, %f173;
	selp.b32 	%r125, %r79, %r125, %p51;
	selp.f32 	%f173, %f127, %f173, %p51;
$L__BB1_85:
	add.s32 	%r118, %r118, 1;
	setp.ne.s32 	%p52, %r118, %r2;
	@%p52 bra 	$L__BB1_43;
$L__BB1_86:
	setp.eq.s32 	%p53, %r125, %r3;
	@%p53 bra 	$L__BB1_88;
	st.global.u32 	[%rd5+4], %r125;
$L__BB1_88:
	ret;

}
	// .globl	_Z22move_nodes_fast_kernelPjS_PfP9node_dataP9comm_dataiiif
.visible .entry _Z22move_nodes_fast_kernelPjS_PfP9node_dataP9comm_dataiiif(
	.param .u64 .ptr .align 1 _Z22move_nodes_fast_kernelPjS_PfP9node_dataP9comm_dataiiif_param_0,
	.param .u64 .ptr .align 1 _Z22move_nodes_fast_kernelPjS_PfP9node_dataP9comm_dataiiif_param_1,
	.param .u64 .ptr .align 1 _Z22move_nodes_fast_kernelPjS_PfP9node_dataP9comm_dataiiif_param_2,
	.param .u64 .ptr .align 1 _Z22move_nodes_fast_kernelPjS_PfP9node_dataP9comm_dataiiif_param_3,
	.param .u64 .ptr .align 1 _Z22move_nodes_fast_kernelPjS_PfP9node_dataP9comm_dataiiif_param_4,
	.param .u32 _Z22move_nodes_fast_kernelPjS_PfP9node_dataP9comm_dataiiif_param_5,
	.param .u32 _Z22move_nodes_fast_kernelPjS_PfP9node_dataP9comm_dataiiif_param_6,
	.param .u32 _Z22move_nodes_fast_kernelPjS_PfP9node_dataP9comm_dataiiif_param_7,
	.param .f32 _Z22move_nodes_fast_kernelPjS_PfP9node_dataP9comm_dataiiif_param_8
)
{


	ret;

}


// ===== COMPILED SASS (sm_100) =====

	.target	sm_100

	.elftype	@"ET_EXEC"


//--------------------- .note.nv.tkinfo           --------------------------
	.section	.note.nv.tkinfo,"",@"SHT_NOTE"
	.sectionflags	@"SHF_NOTE_NV_TKINFO"
	.tkinfo
        /*0018*/ 	.word	0x00000002
        /*0030*/ 	.string	""
        /*0030*/ 	.string	"ptxas"
        /*0030*/ 	.string	"Cuda compilation tools, release 13.0, V13.0.88"
        /*0030*/ 	.string	"Build cuda_13.0.r13.0/compiler.36424714_0"
        /*0030*/ 	.string	"-arch sm_100 -m 64 "



//--------------------- .note.nv.cuinfo           --------------------------
	.section	.note.nv.cuinfo,"",@"SHT_NOTE"
	.sectionflags	@"SHF_NOTE_NV_CUINFO"
        /*0018*/ 	.short	0x0002
        /*001a*/ 	.short	0x0064
        /*001c*/ 	.short	0x0082
	.zero		2


//--------------------- .nv.info                  --------------------------
	.section	.nv.info,"",@"SHT_CUDA_INFO"
	.align	4


	//----- nvinfo : EIATTR_REGCOUNT
	.align		4
        /*0000*/ 	.byte	0x04, 0x2f
        /*0002*/ 	.short	(.L_1 - .L_0)
	.align		4
.L_0:
        /*0004*/ 	.word	index@(_Z10add_kernelPfS_S_i)
        /*0008*/ 	.word	0x0000000c


	//----- nvinfo : EIATTR_FRAME_SIZE
	.align		4
.L_1:
        /*000c*/ 	.byte	0x04, 0x11
        /*000e*/ 	.short	(.L_3 - .L_2)
	.align		4
.L_2:
        /*0010*/ 	.word	index@(_Z10add_kernelPfS_S_i)
        /*0014*/ 	.word	0x00000000


	//----- nvinfo : EIATTR_REGCOUNT
	.align		4
.L_3:
        /*0018*/ 	.byte	0x04, 0x2f
        /*001a*/ 	.short	(.L_5 - .L_4)
	.align		4
.L_4:
        /*001c*/ 	.word	index@(_Z29gather_move_candidates_kernelPjS_PfP9node_dataP9comm_dataiiif)
        /*0020*/ 	.word	0x00000028


	//----- nvinfo : EIATTR_FRAME_SIZE
	.align		4
.L_5:
        /*0024*/ 	.byte	0x04, 0x11
        /*0026*/ 	.short	(.L_7 - .L_6)
	.align		4
.L_6:
        /*0028*/ 	.word	index@(_Z29gather_move_candidates_kernelPjS_PfP9node_dataP9comm_dataiiif)
        /*002c*/ 	.word	0x00000000


	//----- nvinfo : EIATTR_REGCOUNT
	.align		4
.L_7:
        /*0030*/ 	.byte	0x04, 0x2f
        /*0032*/ 	.short	(.L_9 - .L_8)
	.align		4
.L_8:
        /*0034*/ 	.word	index@(_Z22move_nodes_fast_kernelPjS_PfP9node_dataP9comm_dataiiif)
        /*0038*/ 	.word	0x00000004


	//----- nvinfo : EIATTR_FRAME_SIZE
	.align		4
.L_9:
        /*003c*/ 	.byte	0x04, 0x11
        /*003e*/ 	.short	(.L_11 - .L_10)
	.align		4
.L_10:
        /*0040*/ 	.word	index@(_Z22move_nodes_fast_kernelPjS_PfP9node_dataP9comm_dataiiif)
        /*0044*/ 	.word	0x00000000


	//----- nvinfo : EIATTR_MIN_STACK_SIZE
	.align		4
.L_11:
        /*0048*/ 	.byte	0x04, 0x12
        /*004a*/ 	.short	(.L_13 - .L_12)
	.align		4
.L_12:
        /*004c*/ 	.word	index@(_Z22move_nodes_fast_kernelPjS_PfP9node_dataP9comm_dataiiif)
        /*0050*/ 	.word	0x00000000


	//----- nvinfo : EIATTR_MIN_STACK_SIZE
	.align		4
.L_13:
        /*0054*/ 	.byte	0x04, 0x12
        /*0056*/ 	.short	(.L_15 - .L_14)
	.align		4
.L_14:
        /*0058*/ 	.word	index@(_Z29gather_move_candidates_kernelPjS_PfP9node_dataP9comm_dataiiif)
        /*005c*/ 	.word	0x00000000


	//----- nvinfo : EIATTR_MIN_STACK_SIZE
	.align		4
.L_15:
        /*0060*/ 	.byte	0x04, 0x12
        /*0062*/ 	.short	(.L_17 - .L_16)
	.align		4
.L_16:
        /*0064*/ 	.word	index@(_Z10add_kernelPfS_S_i)
        /*0068*/ 	.word	0x00000000
.L_17:


//--------------------- .nv.compat                --------------------------
	.section	.nv.compat,"",@"SHT_CUDA_COMPAT_INFO"
	.align	4
        /*0000*/ 	.byte	0x02, 0x09, 0x00, 0x00, 0x02, 0x02, 0x01, 0x00, 0x02, 0x05, 0x05, 0x00, 0x03, 0x07, 0x01, 0x01
        /*0010*/ 	.byte	0x02, 0x03, 0x00, 0x00, 0x02, 0x06, 0x01, 0x00, 0x04, 0x0b, 0x08, 0x00, 0x09, 0x00, 0x00, 0x00
        /*0020*/ 	.byte	0x00, 0x00, 0x00, 0x00


//--------------------- .nv.info._Z22move_nodes_fast_kernelPjS_PfP9node_dataP9comm_dataiiif --------------------------
	.section	.nv.info._Z22move_nodes_fast_kernelPjS_PfP9node_dataP9comm_dataiiif,"",@"SHT_CUDA_INFO"
	.sectionflags	@""
	.align	4


	//----- nvinfo : EIATTR_CUDA_API_VERSION
	.align		4
        /*0000*/ 	.byte	0x04, 0x37
        /*0002*/ 	.short	(.L_19 - .L_18)
.L_18:
        /*0004*/ 	.word	0x00000082


	//----- nvinfo : EIATTR_KPARAM_INFO
	.align		4
.L_19:
        /*0008*/ 	.byte	0x04, 0x17
        /*000a*/ 	.short	(.L_21 - .L_20)
.L_20:
        /*000c*/ 	.word	0x00000000
        /*0010*/ 	.short	0x0008
        /*0012*/ 	.short	0x0034
        /*0014*/ 	.byte	0x00, 0xf0, 0x11, 0x00


	//----- nvinfo : EIATTR_KPARAM_INFO
	.align		4
.L_21:
        /*0018*/ 	.byte	0x04, 0x17
        /*001a*/ 	.short	(.L_23 - .L_22)
.L_22:
        /*001c*/ 	.word	0x00000000
        /*0020*/ 	.short	0x0007
        /*0022*/ 	.short	0x0030
        /*0024*/ 	.byte	0x00, 0xf0, 0x11, 0x00


	//----- nvinfo : EIATTR_KPARAM_INFO
	.align		4
.L_23:
        /*0028*/ 	.byte	0x04, 0x17
        /*002a*/ 	.short	(.L_25 - .L_24)
.L_24:
        /*002c*/ 	.word	0x00000000
        /*0030*/ 	.short	0x0006
        /*0032*/ 	.short	0x002c
        /*0034*/ 	.byte	0x00, 0xf0, 0x11, 0x00


	//----- nvinfo : EIATTR_KPARAM_INFO
	.align		4
.L_25:
        /*0038*/ 	.byte	0x04, 0x17
        /*003a*/ 	.short	(.L_27 - .L_26)
.L_26:
        /*003c*/ 	.word	0x00000000
        /*0040*/ 	.short	0x0005
        /*0042*/ 	.short	0x0028
        /*0044*/ 	.byte	0x00, 0xf0, 0x11, 0x00


	//----- nvinfo : EIATTR_KPARAM_INFO
	.align		4
.L_27:
        /*0048*/ 	.byte	0x04, 0x17
        /*004a*/ 	.short	(.L_29 - .L_28)
.L_28:
        /*004c*/ 	.word	0x00000000
        /*0050*/ 	.short	0x0004
        /*0052*/ 	.short	0x0020
        /*0054*/ 	.byte	0x00, 0xf5, 0x21, 0x00


	//----- nvinfo : EIATTR_KPARAM_INFO
	.align		4
.L_29:
        /*0058*/ 	.byte	0x04, 0x17
        /*005a*/ 	.short	(.L_31 - .L_30)
.L_30:
        /*005c*/ 	.word	0x00000000
        /*0060*/ 	.short	0x0003
        /*0062*/ 	.short	0x0018
        /*0064*/ 	.byte	0x00, 0xf5, 0x21, 0x00


	//----- nvinfo : EIATTR_KPARAM_INFO
	.align		4
.L_31:
        /*0068*/ 	.byte	0x04, 0x17
        /*006a*/ 	.short	(.L_33 - .L_32)
.L_32:
        /*006c*/ 	.word	0x00000000
        /*0070*/ 	.short	0x0002
        /*0072*/ 	.short	0x0010
        /*0074*/ 	.byte	0x00, 0xf5, 0x21, 0x00


	//----- nvinfo : EIATTR_KPARAM_INFO
	.align		4
.L_33:
        /*0078*/ 	.byte	0x04, 0x17
        /*007a*/ 	.short	(.L_35 - .L_34)
.L_34:
        /*007c*/ 	.word	0x00000000
        /*0080*/ 	.short	0x0001
        /*0082*/ 	.short	0x0008
        /*0084*/ 	.byte	0x00, 0xf5, 0x21, 0x00


	//----- nvinfo : EIATTR_KPARAM_INFO
	.align		4
.L_35:
        /*0088*/ 	.byte	0x04, 0x17
        /*008a*/ 	.short	(.L_37 - .L_36)
.L_36:
        /*008c*/ 	.word	0x00000000
        /*0090*/ 	.short	0x0000
        /*0092*/ 	.short	0x0000
        /*0094*/ 	.byte	0x00, 0xf5, 0x21, 0x00


	//----- nvinfo : EIATTR_SPARSE_MMA_MASK
	.align		4
.L_37:
        /*0098*/ 	.byte	0x03, 0x50
        /*009a*/ 	.short	0x0000


	//----- nvinfo : EIATTR_MAXREG_COUNT
	.align		4
        /*009c*/ 	.byte	0x03, 0x1b
        /*009e*/ 	.short	0x00ff


	//----- nvinfo : EIATTR_MERCURY_ISA_VERSION
	.align		4
        /*00a0*/ 	.byte	0x03, 0x5f
        /*00a2*/ 	.short	0x0101


	//----- nvinfo : EIATTR_VRC_CTA_INIT_COUNT
	.align		4
        /*00a4*/ 	.byte	0x02, 0x4a
	.zero		1
	.zero		1


	//----- nvinfo : EIATTR_EXIT_INSTR_OFFSETS
	.align		4
        /*00a8*/ 	.byte	0x04, 0x1c
        /*00aa*/ 	.short	(.L_39 - .L_38)


	//   ....[0]....
.L_38:
        /*00ac*/ 	.word	0x00000010


	//----- nvinfo : EIATTR_CBANK_PARAM_SIZE
	.align		4
.L_39:
        /*00b0*/ 	.byte	0x03, 0x19
        /*00b2*/ 	.short	0x0038


	//----- nvinfo : EIATTR_PARAM_CBANK
	.align		4
        /*00b4*/ 	.byte	0x04, 0x0a
        /*00b6*/ 	.short	(.L_41 - .L_40)
	.align		4
.L_40:
        /*00b8*/ 	.word	index@(.nv.constant0._Z22move_nodes_fast_kernelPjS_PfP9node_dataP9comm_dataiiif)
        /*00bc*/ 	.short	0x0380
        /*00be*/ 	.short	0x0038


	//----- nvinfo : EIATTR_SW_WAR
	.align		4
.L_41:
        /*00c0*/ 	.byte	0x04, 0x36
        /*00c2*/ 	.short	(.L_43 - .L_42)
.L_42:
        /*00c4*/ 	.word	0x00000008
.L_43:


//--------------------- .nv.info._Z29gather_move_candidates_kernelPjS_PfP9node_dataP9comm_dataiiif --------------------------
	.section	.nv.info._Z29gather_move_candidates_kernelPjS_PfP9node_dataP9comm_dataiiif,"",@"SHT_CUDA_INFO"
	.sectionflags	@""
	.align	4


	//----- nvinfo : EIATTR_CUDA_API_VERSION
	.align		4
        /*0000*/ 	.byte	0x04, 0x37
        /*0002*/ 	.short	(.L_45 - .L_44)
.L_44:
        /*0004*/ 	.word	0x00000082


	//----- nvinfo : EIATTR_KPARAM_INFO
	.align		4
.L_45:
        /*0008*/ 	.byte	0x04, 0x17
        /*000a*/ 	.short	(.L_47 - .L_46)
.L_46:
        /*000c*/ 	.word	0x00000000
        /*0010*/ 	.short	0x0008
        /*0012*/ 	.short	0x0034
        /*0014*/ 	.byte	0x00, 0xf0, 0x11, 0x00


	//----- nvinfo : EIATTR_KPARAM_INFO
	.align		4
.L_47:
        /*0018*/ 	.byte	0x04, 0x17
        /*001a*/ 	.short	(.L_49 - .L_48)
.L_48:
        /*001c*/ 	.word	0x00000000
        /*0020*/ 	.short	0x0007
        /*0022*/ 	.short	0x0030
        /*0024*/ 	.byte	0x00, 0xf0, 0x11, 0x00


	//----- nvinfo : EIATTR_KPARAM_INFO
	.align		4
.L_49:
        /*0028*/ 	.byte	0x04, 0x17
        /*002a*/ 	.short	(.L_51 - .L_50)
.L_50:
        /*002c*/ 	.word	0x00000000
        /*0030*/ 	.short	0x0006
        /*0032*/ 	.short	0x002c
        /*0034*/ 	.byte	0x00, 0xf0, 0x11, 0x00


	//----- nvinfo : EIATTR_KPARAM_INFO
	.align		4
.L_51:
        /*0038*/ 	.byte	0x04, 0x17
        /*003a*/ 	.short	(.L_53 - .L_52)
.L_52:
        /*003c*/ 	.word	0x00000000
        /*0040*/ 	.short	0x0005
        /*0042*/ 	.short	0x0028
        /*0044*/ 	.byte	0x00, 0xf0, 0x11, 0x00


	//----- nvinfo : EIATTR_KPARAM_INFO
	.align		4
.L_53:
        /*0048*/ 	.byte	0x04, 0x17
        /*004a*/ 	.short	(.L_55 - .L_54)
.L_54:
        /*004c*/ 	.word	0x00000000
        /*0050*/ 	.short	0x0004
        /*0052*/ 	.short	0x0020
        /*0054*/ 	.byte	0x00, 0xf5, 0x21, 0x00


	//----- nvinfo : EIATTR_KPARAM_INFO
	.align		4
.L_55:
        /*0058*/ 	.byte	0x04, 0x17
        /*005a*/ 	.short	(.L_57 - .L_56)
.L_56:
        /*005c*/ 	.word	0x00000000
        /*0060*/ 	.short	0x0003
        /*0062*/ 	.short	0x0018
        /*0064*/ 	.byte	0x00, 0xf5, 0x21, 0x00


	//----- nvinfo : EIATTR_KPARAM_INFO
	.align		4
.L_57:
        /*0068*/ 	.byte	0x04, 0x17
        /*006a*/ 	.short	(.L_59 - .L_58)
.L_58:
        /*006c*/ 	.word	0x00000000
        /*0070*/ 	.short	0x0002
        /*0072*/ 	.short	0x0010
        /*0074*/ 	.byte	0x00, 0xf5, 0x21, 0x00


	//----- nvinfo : EIATTR_KPARAM_INFO
	.align		4
.L_59:
        /*0078*/ 	.byte	0x04, 0x17
        /*007a*/ 	.short	(.L_61 - .L_60)
.L_60:
        /*007c*/ 	.word	0x00000000
        /*0080*/ 	.short	0x0001
        /*0082*/ 	.short	0x0008
        /*0084*/ 	.byte	0x00, 0xf5, 0x21, 0x00


	//----- nvinfo : EIATTR_KPARAM_INFO
	.align		4
.L_61:
        /*0088*/ 	.byte	0x04, 0x17
        /*008a*/ 	.short	(.L_63 - .L_62)
.L_62:
        /*008c*/ 	.word	0x00000000
        /*0090*/ 	.short	0x0000
        /*0092*/ 	.short	0x0000
        /*0094*/ 	.byte	0x00, 0xf5, 0x21, 0x00


	//----- nvinfo : EIATTR_SPARSE_MMA_MASK
	.align		4
.L_63:
        /*0098*/ 	.byte	0x03, 0x50
        /*009a*/ 	.short	0x0000


	//----- nvinfo : EIATTR_MAXREG_COUNT
	.align		4
        /*009c*/ 	.byte	0x03, 0x1b
        /*009e*/ 	.short	0x00ff


	//----- nvinfo : EIATTR_MERCURY_ISA_VERSION
	.align		4
        /*00a0*/ 	.byte	0x03, 0x5f
        /*00a2*/ 	.short	0x0101


	//----- nvinfo : EIATTR_VRC_CTA_INIT_COUNT
	.align		4
        /*00a4*/ 	.byte	0x02, 0x4a
	.zero		1
	.zero		1


	//----- nvinfo : EIATTR_EXIT_INSTR_OFFSETS
	.align		4
        /*00a8*/ 	.byte	0x04, 0x1c
        /*00aa*/ 	.short	(.L_65 - .L_64)


	//   ....[0]....
.L_64:
        /*00ac*/ 	.word	0x00001a30


	//   ....[1]....
        /*00b0*/ 	.word	0x00001a50


	//----- nvinfo : EIATTR_CRS_STACK_SIZE
	.align		4
.L_65:
        /*00b4*/ 	.byte	0x04, 0x1e
        /*00b6*/ 	.short	(.L_67 - .L_66)
.L_66:
        /*00b8*/ 	.word	0x00000000


	//----- nvinfo : EIATTR_CBANK_PARAM_SIZE
	.align		4
.L_67:
        /*00bc*/ 	.byte	0x03, 0x19
        /*00be*/ 	.short	0x0038


	//----- nvinfo : EIATTR_PARAM_CBANK
	.align		4
        /*00c0*/ 	.byte	0x04, 0x0a
        /*00c2*/ 	.short	(.L_69 - .L_68)
	.align		4
.L_68:
        /*00c4*/ 	.word	index@(.nv.constant0._Z29gather_move_candidates_kernelPjS_PfP9node_dataP9comm_dataiiif)
        /*00c8*/ 	.short	0x0380
        /*00ca*/ 	.short	0x0038


	//----- nvinfo : EIATTR_SW_WAR
	.align		4
.L_69:
        /*00cc*/ 	.byte	0x04, 0x36
        /*00ce*/ 	.short	(.L_71 - .L_70)
.L_70:
        /*00d0*/ 	.word	0x00000008
.L_71:


//--------------------- .nv.info._Z10add_kernelPfS_S_i --------------------------
	.section	.nv.info._Z10add_kernelPfS_S_i,"",@"SHT_CUDA_INFO"
	.sectionflags	@""
	.align	4


	//----- nvinfo : EIATTR_CUDA_API_VERSION
	.align		4
        /*0000*/ 	.byte	0x04, 0x37
        /*0002*/ 	.short	(.L_73 - .L_72)
.L_72:
        /*0004*/ 	.word	0x00000082


	//----- nvinfo : EIATTR_KPARAM_INFO
	.align		4
.L_73:
        /*0008*/ 	.byte	0x04, 0x17
        /*000a*/ 	.short	(.L_75 - .L_74)
.L_74:
        /*000c*/ 	.word	0x00000000
        /*0010*/ 	.short	0x0003
        /*0012*/ 	.short	0x0018
        /*0014*/ 	.byte	0x00, 0xf0, 0x11, 0x00


	//----- nvinfo : EIATTR_KPARAM_INFO
	.align		4
.L_75:
        /*0018*/ 	.byte	0x04, 0x17
        /*001a*/ 	.short	(.L_77 - .L_76)
.L_76:
        /*001c*/ 	.word	0x00000000
        /*0020*/ 	.short	0x0002
        /*0022*/ 	.short	0x0010
        /*0024*/ 	.byte	0x00, 0xf5, 0x21, 0x00


	//----- nvinfo : EIATTR_KPARAM_INFO
	.align		4
.L_77:
        /*0028*/ 	.byte	0x04, 0x17
        /*002a*/ 	.short	(.L_79 - .L_78)
.L_78:
        /*002c*/ 	.word	0x00000000
        /*0030*/ 	.short	0x0001
        /*0032*/ 	.short	0x0008
        /*0034*/ 	.byte	0x00, 0xf5, 0x21, 0x00


	//----- nvinfo : EIATTR_KPARAM_INFO
	.align		4
.L_79:
        /*0038*/ 	.byte	0x04, 0x17
        /*003a*/ 	.short	(.L_81 - .L_80)
.L_80:
        /*003c*/ 	.word	0x00000000
        /*0040*/ 	.short	0x0000
        /*0042*/ 	.short	0x0000
        /*0044*/ 	.byte	0x00, 0xf5, 0x21, 0x00


	//----- nvinfo : EIATTR_SPARSE_MMA_MASK
	.align		4
.L_81:
        /*0048*/ 	.byte	0x03, 0x50
        /*004a*/ 	.short	0x0000


	//----- nvinfo : EIATTR_MAXREG_COUNT
	.align		4
        /*004c*/ 	.byte	0x03, 0x1b
        /*004e*/ 	.short	0x00ff


	//----- nvinfo : EIATTR_MERCURY_ISA_VERSION
	.align		4
        /*0050*/ 	.byte	0x03, 0x5f
        /*0052*/ 	.short	0x0101


	//----- nvinfo : EIATTR_VRC_CTA_INIT_COUNT
	.align		4
        /*0054*/ 	.byte	0x02, 0x4a
	.zero		1
	.zero		1


	//----- nvinfo : EIATTR_EXIT_INSTR_OFFSETS
	.align		4
        /*0058*/ 	.byte	0x04, 0x1c
        /*005a*/ 	.short	(.L_83 - .L_82)


	//   ....[0]....
.L_82:
        /*005c*/ 	.word	0x00000070


	//   ....[1]....
        /*0060*/ 	.word	0x00000130


	//----- nvinfo : EIATTR_CBANK_PARAM_SIZE
	.align		4
.L_83:
        /*0064*/ 	.byte	0x03, 0x19
        /*0066*/ 	.short	0x001c


	//----- nvinfo : EIATTR_PARAM_CBANK
	.align		4
        /*0068*/ 	.byte	0x04, 0x0a
        /*006a*/ 	.short	(.L_85 - .L_84)
	.align		4
.L_84:
        /*006c*/ 	.word	index@(.nv.constant0._Z10add_kernelPfS_S_i)
        /*0070*/ 	.short	0x0380
        /*0072*/ 	.short	0x001c


	//----- nvinfo : EIATTR_SW_WAR
	.align		4
.L_85:
        /*0074*/ 	.byte	0x04, 0x36
        /*0076*/ 	.short	(.L_87 - .L_86)
.L_86:
        /*0078*/ 	.word	0x00000008
.L_87:


//--------------------- .nv.callgraph             --------------------------
	.section	.nv.callgraph,"",@"SHT_CUDA_CALLGRAPH"
	.align	4
	.sectionentsize	8
	.align		4
        /*0000*/ 	.word	0x00000000
	.align		4
        /*0004*/ 	.word	0xffffffff
	.align		4
        /*0008*/ 	.word	0x00000000
	.align		4
        /*000c*/ 	.word	0xfffffffe
	.align		4
        /*0010*/ 	.word	0x00000000
	.align		4
        /*0014*/ 	.word	0xfffffffd
	.align		4
        /*0018*/ 	.word	0x00000000
	.align		4
        /*001c*/ 	.word	0xfffffffc


//--------------------- .text._Z22move_nodes_fast_kernelPjS_PfP9node_dataP9comm_dataiiif --------------------------
	.section	.text._Z22move_nodes_fast_kernelPjS_PfP9node_dataP9comm_dataiiif,"ax",@progbits
	.align	128
        .global         _Z22move_nodes_fast_kernelPjS_PfP9node_dataP9comm_dataiiif
        .type           _Z22move_nodes_fast_kernelPjS_PfP9node_dataP9comm_dataiiif,@function
        .size           _Z22move_nodes_fast_kernelPjS_PfP9node_dataP9comm_dataiiif,(.L_x_26 - _Z22move_nodes_fast_kernelPjS_PfP9node_dataP9comm_dataiiif)
        .other          _Z22move_nodes_fast_kernelPjS_PfP9node_dataP9comm_dataiiif,@"STO_CUDA_ENTRY STV_DEFAULT"
_Z22move_nodes_fast_kernelPjS_PfP9node_dataP9comm_dataiiif:
.text._Z22move_nodes_fast_kernelPjS_PfP9node_dataP9comm_dataiiif:
[----:B------:R-:W-:Y:S01]  /*0000*/  LDC R1, c[0x0][0x37c] ;  /* 0x0000df00ff017b82 */ /* 0x000fe20000000800 */
[----:B------:R-:W-:Y:S05]  /*0010*/  EXIT ;  /* 0x000000000000794d */ /* 0x000fea0003800000 */
.L_x_0:
[----:B------:R-:W-:-:S00]  /*0020*/  BRA `(.L_x_0) ;  /* 0xfffffffc00fc7947 */ /* 0x000fc0000383ffff */
[----:B------:R-:W-:-:S00]  /*0030*/  NOP ;  /* 0x0000000000007918 */ /* 0x000fc00000000000 */
        /* <DEDUP_REMOVED lines=12> */
.L_x_26:


//--------------------- .text._Z29gather_move_candidates_kernelPjS_PfP9node_dataP9comm_dataiiif --------------------------
	.section	.text._Z29gather_move_candidates_kernelPjS_PfP9node_dataP9comm_dataiiif,"ax",@progbits
	.align	128
        .global         _Z29gather_move_candidates_kernelPjS_PfP9node_dataP9comm_dataiiif
        .type           _Z29gather_move_candidates_kernelPjS_PfP9node_dataP9comm_dataiiif,@function
        .size           _Z29gather_move_candidates_kernelPjS_PfP9node_dataP9comm_dataiiif,(.L_x_27 - _Z29gather_move_candidates_kernelPjS_PfP9node_dataP9comm_dataiiif)
        .other          _Z29gather_move_candidates_kernelPjS_PfP9node_dataP9comm_dataiiif,@"STO_CUDA_ENTRY STV_DEFAULT"
_Z29gather_move_candidates_kernelPjS_PfP9node_dataP9comm_dataiiif:
.text._Z29gather_move_candidates_kernelPjS_PfP9node_dataP9comm_dataiiif:
[----:B------:R-:W-:Y:S01]  /*0000*/  LDC R1, c[0x0][0x37c] ;  /* 0x0000df00ff017b82 */ /* 0x000fe20000000800 */
[----:B------:R-:W0:Y:S01]  /*0010*/  S2R R3, SR_TID.X ;  /* 0x0000000000037919 */ /* 0x000e220000002100 */
[----:B------:R-:W1:Y:S06]  /*0020*/  LDCU.64 UR6, c[0x0][0x398] ;  /* 0x00007300ff0677ac */ /* 0x000e6c0008000a00 */
[----:B------:R-:W2:Y:S01]  /*0030*/  LDC.64 R8, c[0x0][0x380] ;  /* 0x0000e000ff087b82 */ /* 0x000ea20000000a00 */
[----:B------:R-:W3:Y:S07]  /*0040*/  LDCU.64 UR4, c[0x0][0x358] ;  /* 0x00006b00ff0477ac */ /* 0x000eee0008000a00 */
[----:B------:R-:W4:Y:S01]  /*0050*/  LDC.64 R10, c[0x0][0x3a0] ;  /* 0x0000e800ff0a7b82 */ /* 0x000f220000000a00 */
[----:B-1----:R-:W-:-:S02]  /*0060*/  MOV R6, UR6 ;  /* 0x0000000600067c02 */ /* 0x002fc40008000f00 */
[----:B------:R-:W-:-:S03]  /*0070*/  MOV R7, UR7 ;  /* 0x0000000700077c02 */ /* 0x000fc60008000f00 */
[----:B0-----:R-:W-:-:S05]  /*0080*/  IMAD.WIDE.U32 R14, R3, 0xc, R6 ;  /* 0x0000000c030e7825 */ /* 0x001fca00078e0006 */
[----:B---3--:R-:W4:Y:S01]  /*0090*/  LDG.E R0, desc[UR4][R14.64] ;  /* 0x000000040e007981 */ /* 0x008f22000c1e1900 */
[----:B--2---:R-:W-:-:S03]  /*00a0*/  IMAD.WIDE.U32 R8, R3, 0x4, R8 ;  /* 0x0000000403087825 */ /* 0x004fc600078e0008 */
[----:B------:R0:W5:Y:S04]  /*00b0*/  LDG.E R4, desc[UR4][R14.64+0x8] ;  /* 0x000008040e047981 */ /* 0x000168000c1e1900 */
[----:B------:R-:W2:Y:S04]  /*00c0*/  LDG.E R2, desc[UR4][R8.64] ;  /* 0x0000000408027981 */ /* 0x000ea8000c1e1900 */
[----:B------:R-:W2:Y:S01]  /*00d0*/  LDG.E R3, desc[UR4][R8.64+0x4] ;  /* 0x0000040408037981 */ /* 0x000ea2000c1e1900 */
[----:B----4-:R-:W-:-:S05]  /*00e0*/  IMAD.WIDE.U32 R10, R0, 0x4, R10 ;  /* 0x00000004000a7825 */ /* 0x010fca00078e000a */
[----:B------:R0:W5:Y:S01]  /*00f0*/  LDG.E R13, desc[UR4][R10.64] ;  /* 0x000000040a0d7981 */ /* 0x000162000c1e1900 */
[----:B--2---:R-:W-:Y:S01]  /*0100*/  ISETP.GE.U32.AND P0, PT, R2, R3, PT ;  /* 0x000000030200720c */ /* 0x004fe20003f06070 */
[----:B------:R-:W-:Y:S01]  /*0110*/  BSSY.RECONVERGENT B0, `(.L_x_1) ;  /* 0x00000c8000007945 */ /* 0x000fe20003800200 */
[----:B------:R-:W-:-:S11]  /*0120*/  HFMA2 R12, -RZ, RZ, 0, 0 ;  /* 0x00000000ff0c7431 */ /* 0x000fd600000001ff */
[----:B0-----:R-:W-:Y:S05]  /*0130*/  @P0 BRA `(.L_x_2) ;  /* 0x0000000c00140947 */ /* 0x001fea0003800000 */
[----:B------:R-:W-:Y:S01]  /*0140*/  IADD3 R5, PT, PT, R2, -R3, RZ ;  /* 0x8000000302057210 */ /* 0x000fe20007ffe0ff */
[----:B------:R-:W-:Y:S01]  /*0150*/  BSSY.RECONVERGENT B1, `(.L_x_3) ;  /* 0x000007a000017945 */ /* 0x000fe20003800200 */
[----:B------:R-:W-:Y:S02]  /*0160*/  MOV R12, RZ ;  /* 0x000000ff000c7202 */ /* 0x000fe40000000f00 */
[----:B------:R-:W-:Y:S01]  /*0170*/  ISETP.GT.U32.AND P0, PT, R5, -0x8, PT ;  /* 0xfffffff80500780c */ /* 0x000fe20003f04070 */
[----:B------:R-:W-:Y:S01]  /*0180*/  IMAD.IADD R5, R3, 0x1, -R2 ;  /* 0x0000000103057824 */ /* 0x000fe200078e0a02 */
[----:B------:R-:W-:-:S04]  /*0190*/  MOV R27, R2 ;  /* 0x00000002001b7202 */ /* 0x000fc80000000f00 */
[----:B------:R-:W-:-:S07]  /*01a0*/  LOP3.LUT R26, R5, 0x7, RZ, 0xc0, !PT ;  /* 0x00000007051a7812 */ /* 0x000fce00078ec0ff */
[----:B------:R-:W-:Y:S05]  /*01b0*/  @P0 BRA `(.L_x_4) ;  /* 0x0000000400cc0947 */ /* 0x000fea0003800000 */
[----:B------:R-:W0:Y:S08]  /*01c0*/  LDC.64 R10, c[0x0][0x388] ;  /* 0x0000e200ff0a7b82 */ /* 0x000e300000000a00 */
[----:B------:R-:W1:Y:S01]  /*01d0*/  LDC.64 R8, c[0x0][0x390] ;  /* 0x0000e400ff087b82 */ /* 0x000e620000000a00 */
[----:B0-----:R-:W-:-:S05]  /*01e0*/  IMAD.WIDE.U32 R10, R2, 0x4, R10 ;  /* 0x00000004020a7825 */ /* 0x001fca00078e000a */
[----:B------:R-:W2:Y:S04]  /*01f0*/  LDG.E R29, desc[UR4][R10.64] ;  /* 0x000000040a1d7981 */ /* 0x000ea8000c1e1900 */
[----:B------:R-:W3:Y:S04]  /*0200*/  LDG.E R25, desc[UR4][R10.64+0x4] ;  /* 0x000004040a197981 */ /* 0x000ee8000c1e1900 */
[----:B------:R-:W4:Y:S04]  /*0210*/  LDG.E R19, desc[UR4][R10.64+0x8] ;  /* 0x000008040a137981 */ /* 0x000f28000c1e1900 */
[----:B------:R-:W4:Y:S04]  /*0220*/  LDG.E R21, desc[UR4][R10.64+0xc] ;  /* 0x00000c040a157981 */ /* 0x000f28000c1e1900 */
[----:B------:R-:W4:Y:S04]  /*0230*/  LDG.E R23, desc[UR4][R10.64+0x10] ;  /* 0x000010040a177981 */ /* 0x000f28000c1e1900 */
[----:B------:R-:W4:Y:S04]  /*0240*/  LDG.E R27, desc[UR4][R10.64+0x14] ;  /* 0x000014040a1b7981 */ /* 0x000f28000c1e1900 */
[----:B------:R-:W4:Y:S04]  /*0250*/  LDG.E R31, desc[UR4][R10.64+0x18] ;  /* 0x000018040a1f7981 */ /* 0x000f28000c1e1900 */
[----:B------:R0:W4:Y:S01]  /*0260*/  LDG.E R17, desc[UR4][R10.64+0x1c] ;  /* 0x00001c040a117981 */ /* 0x000122000c1e1900 */
[----:B--2---:R-:W-:-:S06]  /*0270*/  IMAD.WIDE.U32 R28, R29, 0xc, R6 ;  /* 0x0000000c1d1c7825 */ /* 0x004fcc00078e0006 */
[----:B------:R-:W2:Y:S01]  /*0280*/  LDG.E R29, desc[UR4][R28.64] ;  /* 0x000000041c1d7981 */ /* 0x000ea2000c1e1900 */
[----:B---3--:R-:W-:-:S04]  /*0290*/  IMAD.WIDE.U32 R24, R25, 0xc, R6 ;  /* 0x0000000c19187825 */ /* 0x008fc800078e0006 */
[--C-:B----4-:R-:W-:Y:S02]  /*02a0*/  IMAD.WIDE.U32 R18, R19, 0xc, R6.reuse ;  /* 0x0000000c13127825 */ /* 0x110fe400078e0006 */
[----:B------:R-:W3:Y:S02]  /*02b0*/  LDG.E R25, desc[UR4][R24.64] ;  /* 0x0000000418197981 */ /* 0x000ee4000c1e1900 */
[--C-:B------:R-:W-:Y:S02]  /*02c0*/  IMAD.WIDE.U32 R20, R21, 0xc, R6.reuse ;  /* 0x0000000c15147825 */ /* 0x100fe400078e0006 */
[----:B------:R-:W4:Y:S02]  /*02d0*/  LDG.E R19, desc[UR4][R18.64] ;  /* 0x0000000412137981 */ /* 0x000f24000c1e1900 */
[--C-:B------:R-:W-:Y:S02]  /*02e0*/  IMAD.WIDE.U32 R22, R23, 0xc, R6.reuse ;  /* 0x0000000c17167825 */ /* 0x100fe400078e0006 */
[----:B------:R-:W4:Y:S04]  /*02f0*/  LDG.E R21, desc[UR4][R20.64] ;  /* 0x0000000414157981 */ /* 0x000f28000c1e1900 */
[----:B------:R-:W4:Y:S01]  /*0300*/  LDG.E R23, desc[UR4][R22.64] ;  /* 0x0000000416177981 */ /* 0x000f22000c1e1900 */
[----:B0-----:R-:W-:-:S04]  /*0310*/  IMAD.WIDE.U32 R10, R31, 0xc, R6 ;  /* 0x0000000c1f0a7825 */ /* 0x001fc800078e0006 */
[----:B-1----:R-:W-:Y:S02]  /*0320*/  IMAD.WIDE.U32 R8, R2, 0x4, R8 ;  /* 0x0000000402087825 */ /* 0x002fe400078e0008 */
[----:B------:R-:W4:Y:S02]  /*0330*/  LDG.E R11, desc[UR4][R10.64] ;  /* 0x000000040a0b7981 */ /* 0x000f24000c1e1900 */
[----:B------:R-:W-:-:S06]  /*0340*/  IMAD.WIDE.U32 R16, R17, 0xc, R6 ;  /* 0x0000000c11107825 */ /* 0x000fcc00078e0006 */
[----:B------:R-:W4:Y:S01]  /*0350*/  LDG.E R17, desc[UR4][R16.64] ;  /* 0x0000000410117981 */ /* 0x000f22000c1e1900 */
[----:B--2---:R-:W-:Y:S01]  /*0360*/  ISETP.NE.AND P6, PT, R29, R0, PT ;  /* 0x000000001d00720c */ /* 0x004fe20003fc5270 */
[----:B------:R-:W-:-:S06]  /*0370*/  IMAD.WIDE.U32 R28, R27, 0xc, R6 ;  /* 0x0000000c1b1c7825 */ /* 0x000fcc00078e0006 */
[----:B------:R-:W2:Y:S06]  /*0380*/  LDG.E R29, desc[UR4][R28.64] ;  /* 0x000000041c1d7981 */ /* 0x000eac000c1e1900 */
[----:B------:R-:W2:Y:S01]  /*0390*/  @!P6 LDG.E R18, desc[UR4][R8.64] ;  /* 0x000000040812e981 */ /* 0x000ea2000c1e1900 */
[-C--:B---3--:R-:W-:Y:S02]  /*03a0*/  ISETP.NE.AND P0, PT, R25, R0.reuse, PT ;  /* 0x000000001900720c */ /* 0x088fe40003f05270 */
[-C--:B----4-:R-:W-:Y:S02]  /*03b0*/  ISETP.NE.AND P1, PT, R19, R0.reuse, PT ;  /* 0x000000001300720c */ /* 0x090fe40003f25270 */
[----:B------:R-:W-:-:S02]  /*03c0*/  ISETP.NE.AND P2, PT, R21, R0, PT ;  /* 0x000000001500720c */ /* 0x000fc40003f45270 */
[----:B------:R-:W-:-:S07]  /*03d0*/  ISETP.NE.AND P3, PT, R23, R0, PT ;  /* 0x000000001700720c */ /* 0x000fce0003f65270 */
[----:B------:R-:W3:Y:S01]  /*03e0*/  @!P0 LDG.E R19, desc[UR4][R8.64+0x4] ;  /* 0x0000040408138981 */ /* 0x000ee2000c1e1900 */
[----:B------:R-:W-:-:S03]  /*03f0*/  ISETP.NE.AND P5, PT, R11, R0, PT ;  /* 0x000000000b00720c */ /* 0x000fc60003fa5270 */
[----:B------:R-:W4:Y:S01]  /*0400*/  @!P1 LDG.E R21, desc[UR4][R8.64+0x8] ;  /* 0x0000080408159981 */ /* 0x000f22000c1e1900 */
[----:B------:R-:W-:-:S03]  /*0410*/  MOV R12, RZ ;  /* 0x000000ff000c7202 */ /* 0x000fc60000000f00 */
[----:B------:R-:W4:Y:S06]  /*0420*/  @!P2 LDG.E R11, desc[UR4][R8.64+0xc] ;  /* 0x00000c04080ba981 */ /* 0x000f2c000c1e1900 */
[----:B------:R-:W4:Y:S01]  /*0430*/  @!P5 LDG.E R27, desc[UR4][R8.64+0x18] ;  /* 0x00001804081bd981 */ /* 0x000f22000c1e1900 */
[-C--:B--2---:R-:W-:Y:S01]  /*0440*/  ISETP.NE.AND P4, PT, R29, R0.reuse, PT ;  /* 0x000000001d00720c */ /* 0x084fe20003f85270 */
[----:B------:R-:W-:Y:S01]  /*0450*/  @!P6 FADD R12, RZ, R18 ;  /* 0x00000012ff0ce221 */ /* 0x000fe20000000000 */
[----:B------:R-:W-:Y:S02]  /*0460*/  ISETP.NE.AND P6, PT, R17, R0, PT ;  /* 0x000000001100720c */ /* 0x000fe40003fc5270 */
[----:B------:R-:W2:Y:S09]  /*0470*/  @!P3 LDG.E R17, desc[UR4][R8.64+0x10] ;  /* 0x000010040811b981 */ /* 0x000eb2000c1e1900 */
[----:B------:R-:W2:Y:S04]  /*0480*/  @!P4 LDG.E R23, desc[UR4][R8.64+0x14] ;  /* 0x000014040817c981 */ /* 0x000ea8000c1e1900 */
[----:B------:R-:W2:Y:S01]  /*0490*/  @!P6 LDG.E R29, desc[UR4][R8.64+0x1c] ;  /* 0x00001c04081de981 */ /* 0x000ea2000c1e1900 */
[----:B---3--:R-:W-:Y:S01]  /*04a0*/  @!P0 FADD R12, R12, R19 ;  /* 0x000000130c0c8221 */ /* 0x008fe20000000000 */
[----:B------:R-:W-:-:S03]  /*04b0*/  LOP3.LUT R25, R5, 0xfffffff8, RZ, 0xc0, !PT ;  /* 0xfffffff805197812 */ /* 0x000fc600078ec0ff */
[----:B----4-:R-:W-:Y:S01]  /*04c0*/  @!P1 FADD R12, R12, R21 ;  /* 0x000000150c0c9221 */ /* 0x010fe20000000000 */
[----:B------:R-:W-:-:S03]  /*04d0*/  ISETP.NE.AND P0, PT, R25, 0x8, PT ;  /* 0x000000081900780c */ /* 0x000fc60003f05270 */
[----:B------:R-:W-:-:S04]  /*04e0*/  @!P2 FADD R12, R12, R11 ;  /* 0x0000000b0c0ca221 */ /* 0x000fc80000000000 */
[----:B--2---:R-:W-:-:S04]  /*04f0*/  @!P3 FADD R12, R12, R17 ;  /* 0x000000110c0cb221 */ /* 0x004fc80000000000 */
[----:B------:R-:W-:-:S04]  /*0500*/  @!P4 FADD R12, R12, R23 ;  /* 0x000000170c0cc221 */ /* 0x000fc80000000000 */
[----:B------:R-:W-:Y:S01]  /*0510*/  @!P5 FADD R12, R12, R27 ;  /* 0x0000001b0c0cd221 */ /* 0x000fe20000000000 */
[----:B------:R-:W-:-:S03]  /*0520*/  IADD3 R27, PT, PT, R2, 0x8, RZ ;  /* 0x00000008021b7810 */ /* 0x000fc60007ffe0ff */
[----:B------:R-:W-:Y:S01]  /*0530*/  @!P6 FADD R12, R12, R29 ;  /* 0x0000001d0c0ce221 */ /* 0x000fe20000000000 */
[----:B------:R-:W-:Y:S06]  /*0540*/  @!P0 BRA `(.L_x_4) ;  /* 0x0000000000e88947 */ /* 0x000fec0003800000 */
[----:B------:R-:W-:-:S07]  /*0550*/  IMAD.MOV.U32 R24, RZ, RZ, 0x8 ;  /* 0x00000008ff187424 */ /* 0x000fce00078e00ff */
.L_x_5:
[----:B------:R-:W0:Y:S08]  /*0560*/  LDC.64 R10, c[0x0][0x388] ;  /* 0x0000e200ff0a7b82 */ /* 0x000e300000000a00 */
[----:B------:R-:W1:Y:S08]  /*0570*/  LDC.64 R6, c[0x0][0x398] ;  /* 0x0000e600ff067b82 */ /* 0x000e700000000a00 */
[----:B------:R-:W2:Y:S01]  /*0580*/  LDC.64 R8, c[0x0][0x390] ;  /* 0x0000e400ff087b82 */ /* 0x000ea20000000a00 */
[----:B0-----:R-:W-:-:S05]  /*0590*/  IMAD.WIDE.U32 R10, R27, 0x4, R10 ;  /* 0x000000041b0a7825 */ /* 0x001fca00078e000a */
[----:B------:R-:W1:Y:S04]  /*05a0*/  LDG.E R23, desc[UR4][R10.64] ;  /* 0x000000040a177981 */ /* 0x000e68000c1e1900 */
[----:B------:R-:W3:Y:S04]  /*05b0*/  LDG.E R29, desc[UR4][R10.64+0x4] ;  /* 0x000004040a1d7981 */ /* 0x000ee8000c1e1900 */
[----:B------:R-:W4:Y:S04]  /*05c0*/  LDG.E R17, desc[UR4][R10.64+0x8] ;  /* 0x000008040a117981 */ /* 0x000f28000c1e1900 */
[----:B------:R-:W2:Y:S04]  /*05d0*/  LDG.E R19, desc[UR4][R10.64+0xc] ;  /* 0x00000c040a137981 */ /* 0x000ea8000c1e1900 */
[----:B------:R-:W2:Y:S04]  /*05e0*/  LDG.E R21, desc[UR4][R10.64+0x10] ;  /* 0x000010040a157981 */ /* 0x000ea8000c1e1900 */
[----:B------:R-:W2:Y:S04]  /*05f0*/  LDG.E R37, desc[UR4][R10.64+0x14] ;  /* 0x000014040a257981 */ /* 0x000ea8000c1e1900 */
[----:B------:R-:W2:Y:S04]  /*0600*/  LDG.E R35, desc[UR4][R10.64+0x18] ;  /* 0x000018040a237981 */ /* 0x000ea8000c1e1900 */
[----:B------:R0:W2:Y:S01]  /*0610*/  LDG.E R31, desc[UR4][R10.64+0x1c] ;  /* 0x00001c040a1f7981 */ /* 0x0000a2000c1e1900 */
[----:B-1----:R-:W-:-:S06]  /*0620*/  IMAD.WIDE.U32 R22, R23, 0xc, R6 ;  /* 0x0000000c17167825 */ /* 0x002fcc00078e0006 */
[----:B------:R-:W2:Y:S01]  /*0630*/  LDG.E R23, desc[UR4][R22.64] ;  /* 0x0000000416177981 */ /* 0x000ea2000c1e1900 */
[----:B---3--:R-:W-:-:S04]  /*0640*/  IMAD.WIDE.U32 R28, R29, 0xc, R6 ;  /* 0x0000000c1d1c7825 */ /* 0x008fc800078e0006 */
[--C-:B----4-:R-:W-:Y:S01]  /*0650*/  IMAD.WIDE.U32 R16, R17, 0xc, R6.reuse ;  /* 0x0000000c11107825 */ /* 0x110fe200078e0006 */
[----:B------:R1:W3:Y:S03]  /*0660*/  LDG.E R33, desc[UR4][R28.64] ;  /* 0x000000041c217981 */ /* 0x0002e6000c1e1900 */
[--C-:B--2---:R-:W-:Y:S02]  /*0670*/  IMAD.WIDE.U32 R18, R19, 0xc, R6.reuse ;  /* 0x0000000c13127825 */ /* 0x104fe400078e0006 */
[----:B------:R-:W2:Y:S02]  /*0680*/  LDG.E R17, desc[UR4][R16.64] ;  /* 0x0000000410117981 */ /* 0x000ea4000c1e1900 */
[--C-:B------:R-:W-:Y:S02]  /*0690*/  IMAD.WIDE.U32 R20, R21, 0xc, R6.reuse ;  /* 0x0000000c15147825 */ /* 0x100fe400078e0006 */
[----:B------:R-:W4:Y:S04]  /*06a0*/  LDG.E R19, desc[UR4][R18.64] ;  /* 0x0000000412137981 */ /* 0x000f28000c1e1900 */
[----:B------:R-:W4:Y:S01]  /*06b0*/  LDG.E R21, desc[UR4][R20.64] ;  /* 0x0000000414157981 */ /* 0x000f22000c1e1900 */
[----:B0-----:R-:W-:-:S04]  /*06c0*/  IMAD.WIDE.U32 R10, R35, 0xc, R6 ;  /* 0x0000000c230a7825 */ /* 0x001fc800078e0006 */
[----:B------:R-:W-:Y:S02]  /*06d0*/  IMAD.WIDE.U32 R8, R27, 0x4, R8 ;  /* 0x000000041b087825 */ /* 0x000fe400078e0008 */
[----:B------:R-:W4:Y:S02]  /*06e0*/  LDG.E R11, desc[UR4][R10.64] ;  /* 0x000000040a0b7981 */ /* 0x000f24000c1e1900 */
[----:B-1----:R-:W-:-:S06]  /*06f0*/  IMAD.WIDE.U32 R28, R31, 0xc, R6 ;  /* 0x0000000c1f1c7825 */ /* 0x002fcc00078e0006 */
[----:B------:R-:W4:Y:S01]  /*0700*/  LDG.E R29, desc[UR4][R28.64] ;  /* 0x000000041c1d7981 */ /* 0x000f22000c1e1900 */
[----:B------:R-:W-:Y:S01]  /*0710*/  ISETP.NE.AND P6, PT, R23, R0, PT ;  /* 0x000000001700720c */ /* 0x000fe20003fc5270 */
[----:B------:R-:W-:-:S06]  /*0720*/  IMAD.WIDE.U32 R22, R37, 0xc, R6 ;  /* 0x0000000c25167825 */ /* 0x000fcc00078e0006 */
[----:B------:R-:W4:Y:S06]  /*0730*/  LDG.E R23, desc[UR4][R22.64] ;  /* 0x0000000416177981 */ /* 0x000f2c000c1e1900 */
[----:B------:R-:W4:Y:S01]  /*0740*/  @!P6 LDG.E R35, desc[UR4][R8.64] ;  /* 0x000000040823e981 */ /* 0x000f22000c1e1900 */
[-C--:B---3--:R-:W-:Y:S02]  /*0750*/  ISETP.NE.AND P0, PT, R33, R0.reuse, PT ;  /* 0x000000002100720c */ /* 0x088fe40003f05270 */
[-C--:B--2---:R-:W-:Y:S02]  /*0760*/  ISETP.NE.AND P1, PT, R17, R0.reuse, PT ;  /* 0x000000001100720c */ /* 0x084fe40003f25270 */
[----:B----4-:R-:W-:-:S02]  /*0770*/  ISETP.NE.AND P2, PT, R19, R0, PT ;  /* 0x000000001300720c */ /* 0x010fc40003f45270 */
[----:B------:R-:W-:-:S07]  /*0780*/  ISETP.NE.AND P3, PT, R21, R0, PT ;  /* 0x000000001500720c */ /* 0x000fce0003f65270 */
[----:B------:R-:W2:Y:S01]  /*0790*/  @!P0 LDG.E R33, desc[UR4][R8.64+0x4] ;  /* 0x0000040408218981 */ /* 0x000ea2000c1e1900 */
[----:B------:R-:W-:-:S03]  /*07a0*/  ISETP.NE.AND P5, PT, R11, R0, PT ;  /* 0x000000000b00720c */ /* 0x000fc60003fa5270 */
[----:B------:R-:W3:Y:S04]  /*07b0*/  @!P1 LDG.E R31, desc[UR4][R8.64+0x8] ;  /* 0x00000804081f9981 */ /* 0x000ee8000c1e1900 */
[----:B------:R-:W4:Y:S06]  /*07c0*/  @!P3 LDG.E R21, desc[UR4][R8.64+0x10] ;  /* 0x000010040815b981 */ /* 0x000f2c000c1e1900 */
[----:B------:R-:W4:Y:S01]  /*07d0*/  @!P5 LDG.E R17, desc[UR4][R8.64+0x18] ;  /* 0x000018040811d981 */ /* 0x000f22000c1e1900 */
[----:B------:R-:W-:-:S03]  /*07e0*/  ISETP.NE.AND P4, PT, R23, R0, PT ;  /* 0x000000001700720c */ /* 0x000fc60003f85270 */
[----:B------:R-:W4:Y:S01]  /*07f0*/  @!P2 LDG.E R23, desc[UR4][R8.64+0xc] ;  /* 0x00000c040817a981 */ /* 0x000f22000c1e1900 */
[----:B------:R-:W-:Y:S01]  /*0800*/  @!P6 FADD R12, R12, R35 ;  /* 0x000000230c0ce221 */ /* 0x000fe20000000000 */
[----:B------:R-:W-:-:S08]  /*0810*/  ISETP.NE.AND P6, PT, R29, R0, PT ;  /* 0x000000001d00720c */ /* 0x000fd00003fc5270 */
[----:B------:R-:W4:Y:S05]  /*0820*/  @!P4 LDG.E R19, desc[UR4][R8.64+0x14] ;  /* 0x000014040813c981 */ /* 0x000f2a000c1e1900 */
[----:B------:R-:W4:Y:S01]  /*0830*/  @!P6 LDG.E R11, desc[UR4][R8.64+0x1c] ;  /* 0x00001c04080be981 */ /* 0x000f22000c1e1900 */
[----:B--2---:R-:W-:Y:S01]  /*0840*/  @!P0 FADD R12, R12, R33 ;  /* 0x000000210c0c8221 */ /* 0x004fe20000000000 */
[----:B------:R-:W-:-:S03]  /*0850*/  IADD3 R24, PT, PT, R24, 0x8, RZ ;  /* 0x0000000818187810 */ /* 0x000fc60007ffe0ff */
[----:B---3--:R-:W-:Y:S01]  /*0860*/  @!P1 FADD R12, R12, R31 ;  /* 0x0000001f0c0c9221 */ /* 0x008fe20000000000 */
[----:B------:R-:W-:Y:S02]  /*0870*/  ISETP.NE.AND P0, PT, R24, R25, PT ;  /* 0x000000191800720c */ /* 0x000fe40003f05270 */
[----:B------:R-:W-:Y:S01]  /*0880*/  IADD3 R27, PT, PT, R27, 0x8, RZ ;  /* 0x000000081b1b7810 */ /* 0x000fe20007ffe0ff */
[----:B----4-:R-:W-:-:S04]  /*0890*/  @!P2 FADD R12, R12, R23 ;  /* 0x000000170c0ca221 */ /* 0x010fc80000000000 */
[----:B------:R-:W-:-:S04]  /*08a0*/  @!P3 FADD R12, R12, R21 ;  /* 0x000000150c0cb221 */ /* 0x000fc80000000000 */
[----:B------:R-:W-:-:S04]  /*08b0*/  @!P4 FADD R12, R12, R19 ;  /* 0x000000130c0cc221 */ /* 0x000fc80000000000 */
[----:B------:R-:W-:-:S04]  /*08c0*/  @!P5 FADD R12, R12, R17 ;  /* 0x000000110c0cd221 */ /* 0x000fc80000000000 */
[----:B------:R-:W-:Y:S01]  /*08d0*/  @!P6 FADD R12, R12, R11 ;  /* 0x0000000b0c0ce221 */ /* 0x000fe20000000000 */
[----:B------:R-:W-:Y:S06]  /*08e0*/  @P0 BRA `(.L_x_5) ;  /* 0xfffffffc001c0947 */ /* 0x000fec000383ffff */
.L_x_4:
[----:B------:R-:W-:Y:S05]  /*08f0*/  BSYNC.RECONVERGENT B1 ;  /* 0x0000000000017941 */ /* 0x000fea0003800200 */
.L_x_3:
[----:B------:R-:W-:-:S13]  /*0900*/  ISETP.NE.AND P0, PT, R26, RZ, PT ;  /* 0x000000ff1a00720c */ /* 0x000fda0003f05270 */
[----:B------:R-:W-:Y:S05]  /*0910*/  @!P0 BRA `(.L_x_2) ;  /* 0x00000004001c8947 */ /* 0x000fea0003800000 */
[----:B------:R-:W-:Y:S01]  /*0920*/  ISETP.GE.U32.AND P0, PT, R26, 0x4, PT ;  /* 0x000000041a00780c */ /* 0x000fe20003f06070 */
[----:B------:R-:W-:Y:S01]  /*0930*/  BSSY.RECONVERGENT B1, `(.L_x_6) ;  /* 0x0000021000017945 */ /* 0x000fe20003800200 */
[----:B------:R-:W-:-:S04]  /*0940*/  LOP3.LUT R24, R5, 0x3, RZ, 0xc0, !PT ;  /* 0x0000000305187812 */ /* 0x000fc800078ec0ff */
[----:B------:R-:W-:-:S07]  /*0950*/  ISETP.NE.AND P4, PT, R24, RZ, PT ;  /* 0x000000ff1800720c */ /* 0x000fce0003f85270 */
[----:B------:R-:W-:Y:S06]  /*0960*/  @!P0 BRA `(.L_x_7) ;  /* 0x0000000000748947 */ /* 0x000fec0003800000 */
[----:B------:R-:W0:Y:S08]  /*0970*/  LDC.64 R20, c[0x0][0x388] ;  /* 0x0000e200ff147b82 */ /* 0x000e300000000a00 */
[----:B------:R-:W1:Y:S01]  /*0980*/  LDC.64 R22, c[0x0][0x390] ;  /* 0x0000e400ff167b82 */ /* 0x000e620000000a00 */
[----:B0-----:R-:W-:-:S05]  /*0990*/  IMAD.WIDE.U32 R20, R27, 0x4, R20 ;  /* 0x000000041b147825 */ /* 0x001fca00078e0014 */
[----:B------:R-:W2:Y:S04]  /*09a0*/  LDG.E R9, desc[UR4][R20.64] ;  /* 0x0000000414097981 */ /* 0x000ea8000c1e1900 */
[----:B------:R-:W3:Y:S04]  /*09b0*/  LDG.E R11, desc[UR4][R20.64+0x4] ;  /* 0x00000404140b7981 */ /* 0x000ee8000c1e1900 */
[----:B------:R-:W4:Y:S04]  /*09c0*/  LDG.E R17, desc[UR4][R20.64+0x8] ;  /* 0x0000080414117981 */ /* 0x000f28000c1e1900 */
[----:B------:R-:W4:Y:S01]  /*09d0*/  LDG.E R19, desc[UR4][R20.64+0xc] ;  /* 0x00000c0414137981 */ /* 0x000f22000c1e1900 */
[----:B--2---:R-:W-:-:S04]  /*09e0*/  IMAD.WIDE.U32 R8, R9, 0xc, R6 ;  /* 0x0000000c09087825 */ /* 0x004fc800078e0006 */
[--C-:B---3--:R-:W-:Y:S02]  /*09f0*/  IMAD.WIDE.U32 R10, R11, 0xc, R6.reuse ;  /* 0x0000000c0b0a7825 */ /* 0x108fe400078e0006 */
[----:B------:R-:W2:Y:S02]  /*0a00*/  LDG.E R9, desc[UR4][R8.64] ;  /* 0x0000000408097981 */ /* 0x000ea4000c1e1900 */
[--C-:B----4-:R-:W-:Y:S02]  /*0a10*/  IMAD.WIDE.U32 R16, R17, 0xc, R6.reuse ;  /* 0x0000000c11107825 */ /* 0x110fe400078e0006 */
[----:B------:R-:W3:Y:S02]  /*0a20*/  LDG.E R11, desc[UR4][R10.64] ;  /* 0x000000040a0b7981 */ /* 0x000ee4000c1e1900 */
[----:B------:R-:W-:Y:S02]  /*0a30*/  IMAD.WIDE.U32 R18, R19, 0xc, R6 ;  /* 0x0000000c13127825 */ /* 0x000fe400078e0006 */
[----:B------:R-:W4:Y:S04]  /*0a40*/  LDG.E R17, desc[UR4][R16.64] ;  /* 0x0000000410117981 */ /* 0x000f28000c1e1900 */
[----:B------:R-:W4:Y:S01]  /*0a50*/  LDG.E R19, desc[UR4][R18.64] ;  /* 0x0000000412137981 */ /* 0x000f22000c1e1900 */
[----:B-1----:R-:W-:Y:S01]  /*0a60*/  IMAD.WIDE.U32 R20, R27, 0x4, R22 ;  /* 0x000000041b147825 */ /* 0x002fe200078e0016 */
[----:B--2---:R-:W-:-:S02]  /*0a70*/  ISETP.NE.AND P0, PT, R9, R0, PT ;  /* 0x000000000900720c */ /* 0x004fc40003f05270 */
[-C--:B---3--:R-:W-:Y:S02]  /*0a80*/  ISETP.NE.AND P1, PT, R11, R0.reuse, PT ;  /* 0x000000000b00720c */ /* 0x088fe40003f25270 */
[-C--:B----4-:R-:W-:Y:S02]  /*0a90*/  ISETP.NE.AND P2, PT, R17, R0.reuse, PT ;  /* 0x000000001100720c */ /* 0x090fe40003f45270 */
[----:B------:R-:W-:-:S07]  /*0aa0*/  ISETP.NE.AND P3, PT, R19, R0, PT ;  /* 0x000000001300720c */ /* 0x000fce0003f65270 */
[----:B------:R-:W2:Y:S04]  /*0ab0*/  @!P0 LDG.E R9, desc[UR4][R20.64] ;  /* 0x0000000414098981 */ /* 0x000ea8000c1e1900 */
[----:B------:R-:W3:Y:S04]  /*0ac0*/  @!P1 LDG.E R11, desc[UR4][R20.64+0x4] ;  /* 0x00000404140b9981 */ /* 0x000ee8000c1e1900 */
[----:B------:R-:W4:Y:S04]  /*0ad0*/  @!P2 LDG.E R17, desc[UR4][R20.64+0x8] ;  /* 0x000008041411a981 */ /* 0x000f28000c1e1900 */
[----:B------:R-:W4:Y:S01]  /*0ae0*/  @!P3 LDG.E R23, desc[UR4][R20.64+0xc] ;  /* 0x00000c041417b981 */ /* 0x000f22000c1e1900 */
[----:B------:R-:W-:Y:S01]  /*0af0*/  IADD3 R27, PT, PT, R27, 0x4, RZ ;  /* 0x000000041b1b7810 */ /* 0x000fe20007ffe0ff */
[----:B--2---:R-:W-:-:S04]  /*0b00*/  @!P0 FADD R12, R12, R9 ;  /* 0x000000090c0c8221 */ /* 0x004fc80000000000 */
[----:B---3--:R-:W-:-:S04]  /*0b10*/  @!P1 FADD R12, R12, R11 ;  /* 0x0000000b0c0c9221 */ /* 0x008fc80000000000 */
[----:B----4-:R-:W-:-:S04]  /*0b20*/  @!P2 FADD R12, R12, R17 ;  /* 0x000000110c0ca221 */ /* 0x010fc80000000000 */
[----:B------:R-:W-:-:S07]  /*0b30*/  @!P3 FADD R12, R12, R23 ;  /* 0x000000170c0cb221 */ /* 0x000fce0000000000 */
.L_x_7:
[----:B------:R-:W-:Y:S05]  /*0b40*/  BSYNC.RECONVERGENT B1 ;  /* 0x0000000000017941 */ /* 0x000fea0003800200 */
.L_x_6:
[----:B------:R-:W-:Y:S05]  /*0b50*/  @!P4 BRA `(.L_x_2) ;  /* 0x00000000008cc947 */ /* 0x000fea0003800000 */
[----:B------:R-:W-:Y:S01]  /*0b60*/  ISETP.NE.AND P0, PT, R24, 0x1, PT ;  /* 0x000000011800780c */ /* 0x000fe20003f05270 */
[----:B------:R-:W-:Y:S01]  /*0b70*/  BSSY.RECONVERGENT B1, `(.L_x_8) ;  /* 0x0000015000017945 */ /* 0x000fe20003800200 */
[----:B------:R-:W-:-:S04]  /*0b80*/  LOP3.LUT R5, R5, 0x1, RZ, 0xc0, !PT ;  /* 0x0000000105057812 */ /* 0x000fc800078ec0ff */
[----:B------:R-:W-:-:S07]  /*0b90*/  ISETP.NE.U32.AND P2, PT, R5, 0x1, PT ;  /* 0x000000010500780c */ /* 0x000fce0003f45070 */
[----:B------:R-:W-:Y:S06]  /*0ba0*/  @!P0 BRA `(.L_x_9) ;  /* 0x0000000000448947 */ /* 0x000fec0003800000 */
[----:B------:R-:W0:Y:S08]  /*0bb0*/  LDC.64 R8, c[0x0][0x388] ;  /* 0x0000e200ff087b82 */ /* 0x000e300000000a00 */
[----:B------:R-:W1:Y:S01]  /*0bc0*/  LDC.64 R18, c[0x0][0x390] ;  /* 0x0000e400ff127b82 */ /* 0x000e620000000a00 */
[----:B0-----:R-:W-:-:S05]  /*0bd0*/  IMAD.WIDE.U32 R16, R27, 0x4, R8 ;  /* 0x000000041b107825 */ /* 0x001fca00078e0008 */
[----:B------:R-:W2:Y:S04]  /*0be0*/  LDG.E R9, desc[UR4][R16.64] ;  /* 0x0000000410097981 */ /* 0x000ea8000c1e1900 */
[----:B------:R-:W3:Y:S01]  /*0bf0*/  LDG.E R11, desc[UR4][R16.64+0x4] ;  /* 0x00000404100b7981 */ /* 0x000ee2000c1e1900 */
[----:B--2---:R-:W-:-:S04]  /*0c00*/  IMAD.WIDE.U32 R8, R9, 0xc, R6 ;  /* 0x0000000c09087825 */ /* 0x004fc800078e0006 */
[----:B---3--:R-:W-:Y:S02]  /*0c10*/  IMAD.WIDE.U32 R10, R11, 0xc, R6 ;  /* 0x0000000c0b0a7825 */ /* 0x008fe400078e0006 */
[----:B------:R-:W2:Y:S04]  /*0c20*/  LDG.E R9, desc[UR4][R8.64] ;  /* 0x0000000408097981 */ /* 0x000ea8000c1e1900 */
[----:B------:R-:W3:Y:S01]  /*0c30*/  LDG.E R11, desc[UR4][R10.64] ;  /* 0x000000040a0b7981 */ /* 0x000ee2000c1e1900 */
[----:B-1----:R-:W-:Y:S01]  /*0c40*/  IMAD.WIDE.U32 R18, R27, 0x4, R18 ;  /* 0x000000041b127825 */ /* 0x002fe200078e0012 */
[-C--:B--2---:R-:W-:Y:S02]  /*0c50*/  ISETP.NE.AND P0, PT, R9, R0.reuse, PT ;  /* 0x000000000900720c */ /* 0x084fe40003f05270 */
[----:B---3--:R-:W-:-:S11]  /*0c60*/  ISETP.NE.AND P1, PT, R11, R0, PT ;  /* 0x000000000b00720c */ /* 0x008fd60003f25270 */
[----:B------:R-:W2:Y:S04]  /*0c70*/  @!P0 LDG.E R5, desc[UR4][R18.64] ;  /* 0x0000000412058981 */ /* 0x000ea8000c1e1900 */
[----:B------:R-:W3:Y:S01]  /*0c80*/  @!P1 LDG.E R21, desc[UR4][R18.64+0x4] ;  /* 0x0000040412159981 */ /* 0x000ee2000c1e1900 */
[----:B------:R-:W-:Y:S01]  /*0c90*/  IADD3 R27, PT, PT, R27, 0x2, RZ ;  /* 0x000000021b1b7810 */ /* 0x000fe20007ffe0ff */
[----:B--2---:R-:W-:-:S04]  /*0ca0*/  @!P0 FADD R12, R12, R5 ;  /* 0x000000050c0c8221 */ /* 0x004fc80000000000 */
[----:B---3--:R-:W-:-:S07]  /*0cb0*/  @!P1 FADD R12, R12, R21 ;  /* 0x000000150c0c9221 */ /* 0x008fce0000000000 */
.L_x_9:
[----:B------:R-:W-:Y:S05]  /*0cc0*/  BSYNC.RECONVERGENT B1 ;  /* 0x0000000000017941 */ /* 0x000fea0003800200 */
.L_x_8:
[----:B------:R-:W-:Y:S05]  /*0cd0*/  @P2 BRA `(.L_x_2) ;  /* 0x00000000002c2947 */ /* 0x000fea0003800000 */
[----:B------:R-:W0:Y:S02]  /*0ce0*/  LDC.64 R8, c[0x0][0x388] ;  /* 0x0000e200ff087b82 */ /* 0x000e240000000a00 */
[----:B0-----:R-:W-:-:S06]  /*0cf0*/  IMAD.WIDE.U32 R8, R27, 0x4, R8 ;  /* 0x000000041b087825 */ /* 0x001fcc00078e0008 */
[----:B------:R-:W2:Y:S02]  /*0d00*/  LDG.E R9, desc[UR4][R8.64] ;  /* 0x0000000408097981 */ /* 0x000ea4000c1e1900 */
[----:B--2---:R-:W-:-:S06]  /*0d10*/  IMAD.WIDE.U32 R6, R9, 0xc, R6 ;  /* 0x0000000c09067825 */ /* 0x004fcc00078e0006 */
[----:B------:R-:W2:Y:S02]  /*0d20*/  LDG.E R7, desc[UR4][R6.64] ;  /* 0x0000000406077981 */ /* 0x000ea4000c1e1900 */
[----:B--2---:R-:W-:-:S13]  /*0d30*/  ISETP.NE.AND P0, PT, R7, R0, PT ;  /* 0x000000000700720c */ /* 0x004fda0003f05270 */
[----:B------:R-:W-:Y:S05]  /*0d40*/  @P0 BRA `(.L_x_2) ;  /* 0x0000000000100947 */ /* 0x000fea0003800000 */
[----:B------:R-:W0:Y:S02]  /*0d50*/  LDC.64 R6, c[0x0][0x390] ;  /* 0x0000e400ff067b82 */ /* 0x000e240000000a00 */
[----:B0-----:R-:W-:-:S06]  /*0d60*/  IMAD.WIDE.U32 R6, R27, 0x4, R6 ;  /* 0x000000041b067825 */ /* 0x001fcc00078e0006 */
[----:B------:R-:W2:Y:S02]  /*0d70*/  LDG.E R7, desc[UR4][R6.64] ;  /* 0x0000000406077981 */ /* 0x000ea4000c1e1900 */
[----:B--2---:R-:W-:-:S07]  /*0d80*/  FADD R12, R12, R7 ;  /* 0x000000070c0c7221 */ /* 0x004fce0000000000 */
.L_x_2:
[----:B------:R-:W-:Y:S05]  /*0d90*/  BSYNC.RECONVERGENT B0 ;  /* 0x0000000000007941 */ /* 0x000fea0003800200 */
.L_x_1:
[----:B------:R-:W-:Y:S01]  /*0da0*/  ISETP.GE.U32.AND P0, PT, R2, R3, PT ;  /* 0x000000030200720c */ /* 0x000fe20003f06070 */
[----:B------:R-:W-:Y:S01]  /*0db0*/  BSSY.RECONVERGENT B1, `(.L_x_10) ;  /* 0x00000c6000017945 */ /* 0x000fe20003800200 */
[----:B------:R-:W-:-:S11]  /*0dc0*/  IMAD.MOV.U32 R5, RZ, RZ, R0 ;  /* 0x000000ffff057224 */ /* 0x000fd600078e0000 */
[----:B------:R-:W-:Y:S05]  /*0dd0*/  @P0 BRA `(.L_x_11) ;  /* 0x0000000c000c0947 */ /* 0x000fea0003800000 */
[----:B------:R-:W0:Y:S01]  /*0de0*/  LDCU.64 UR8, c[0x0][0x388] ;  /* 0x00007100ff0877ac */ /* 0x000e220008000a00 */
[----:B------:R-:W-:Y:S01]  /*0df0*/  HFMA2 R10, -RZ, RZ, 0, 9.5367431640625e-07 ;  /* 0x00000010ff0a7431 */ /* 0x000fe200000001ff */
[----:B-----5:R-:W-:Y:S01]  /*0e00*/  IADD3 R13, PT, PT, R13, -R4, RZ ;  /* 0x800000040d0d7210 */ /* 0x020fe20007ffe0ff */
[----:B------:R-:W1:Y:S01]  /*0e10*/  LDCU.64 UR10, c[0x0][0x390] ;  /* 0x00007200ff0a77ac */ /* 0x000e620008000a00 */
[----:B------:R-:W-:-:S03]  /*0e20*/  MOV R11, 0x0 ;  /* 0x00000000000b7802 */ /* 0x000fc60000000f00 */
[----:B------:R-:W-:Y:S01]  /*0e30*/  IMAD R13, R4, R13, RZ ;  /* 0x0000000d040d7224 */ /* 0x000fe200078e02ff */
[----:B------:R-:W2:Y:S01]  /*0e40*/  LDCU UR6, c[0x0][0x3b4] ;  /* 0x00007680ff0677ac */ /* 0x000ea20008000800 */
[----:B------:R-:W-:Y:S01]  /*0e50*/  MOV R26, R2 ;  /* 0x00000002001a7202 */ /* 0x000fe20000000f00 */
[----:B------:R-:W-:Y:S02]  /*0e60*/  IMAD.WIDE.U32 R10, R2, 0x4, R10 ;  /* 0x00000004020a7825 */ /* 0x000fe400078e000a */
[----:B------:R-:W-:Y:S02]  /*0e70*/  I2FP.F32.S32 R13, R13 ;  /* 0x0000000d000d7245 */ /* 0x000fe40000201400 */
[----:B------:R-:W-:Y:S02]  /*0e80*/  MOV R5, R0 ;  /* 0x0000000000057202 */ /* 0x000fe40000000f00 */
[C---:B0-----:R-:W-:Y:S02]  /*0e90*/  IADD3 R6, P0, PT, R10.reuse, UR8, RZ ;  /* 0x000000080a067c10 */ /* 0x041fe4000ff1e0ff */
[----:B-1----:R-:W-:-:S02]  /*0ea0*/  IADD3 R7, P1, PT, R10, UR10, RZ ;  /* 0x0000000a0a077c10 */ /* 0x002fc4000ff3e0ff */
[----:B------:R-:W-:Y:S01]  /*0eb0*/  IADD3.X R9, PT, PT, R11, UR9, RZ, P0, !PT ;  /* 0x000000090b097c10 */ /* 0x000fe200087fe4ff */
[----:B--2---:R-:W-:Y:S01]  /*0ec0*/  FFMA R8, -R13, UR6, R12 ;  /* 0x000000060d087c23 */ /* 0x004fe2000800010c */
[----:B------:R-:W-:Y:S01]  /*0ed0*/  IADD3.X R10, PT, PT, R11, UR11, RZ, P1, !PT ;  /* 0x0000000b0b0a7c10 */ /* 0x000fe20008ffe4ff */
[----:B------:R-:W-:Y:S01]  /*0ee0*/  IMAD.MOV.U32 R12, RZ, RZ, RZ ;  /* 0x000000ffff0c7224 */ /* 0x000fe200078e00ff */
[----:B------:R-:W-:-:S07]  /*0ef0*/  IADD3 R11, PT, PT, -R2, R3, RZ ;  /* 0x00000003020b7210 */ /* 0x000fce0007ffe1ff */
.L_x_23:
[----:B------:R-:W0:Y:S01]  /*0f00*/  LDC.64 R16, c[0x0][0x388] ;  /* 0x0000e200ff107b82 */ /* 0x000e220000000a00 */
[----:B------:R-:W1:Y:S01]  /*0f10*/  LDCU.64 UR6, c[0x0][0x398] ;  /* 0x00007300ff0677ac */ /* 0x000e620008000a00 */
[----:B0-----:R-:W-:-:S06]  /*0f20*/  IMAD.WIDE.U32 R16, R26, 0x4, R16 ;  /* 0x000000041a107825 */ /* 0x001fcc00078e0010 */
[----:B------:R-:W2:Y:S01]  /*0f30*/  LDG.E R17, desc[UR4][R16.64] ;  /* 0x0000000410117981 */ /* 0x000ea2000c1e1900 */
[----:B-1----:R-:W-:Y:S02]  /*0f40*/  MOV R18, UR6 ;  /* 0x0000000600127c02 */ /* 0x002fe40008000f00 */
[----:B------:R-:W-:-:S03]  /*0f50*/  MOV R19, UR7 ;  /* 0x0000000700137c02 */ /* 0x000fc60008000f00 */
[----:B--2---:R-:W-:-:S06]  /*0f60*/  IMAD.WIDE.U32 R28, R17, 0xc, R18 ;  /* 0x0000000c111c7825 */ /* 0x004fcc00078e0012 */
[----:B------:R-:W2:Y:S01]  /*0f70*/  LDG.E R28, desc[UR4][R28.64] ;  /* 0x000000041c1c7981 */ /* 0x000ea2000c1e1900 */
[----:B------:R-:W-:Y:S01]  /*0f80*/  VIADD R26, R26, 0x1 ;  /* 0x000000011a1a7836 */ /* 0x000fe20000000000 */
[----:B------:R-:W-:Y:S04]  /*0f90*/  BSSY.RECONVERGENT B0, `(.L_x_12) ;  /* 0x00000a6000007945 */ /* 0x000fe80003800200 */
[----:B------:R-:W-:Y:S02]  /*0fa0*/  ISETP.NE.AND P1, PT, R26, R3, PT ;  /* 0x000000031a00720c */ /* 0x000fe40003f25270 */
[----:B--2---:R-:W-:-:S04]  /*0fb0*/  ISETP.NE.AND P0, PT, R28, R5, PT ;  /* 0x000000051c00720c */ /* 0x004fc80003f05270 */
[----:B------:R-:W-:-:S13]  /*0fc0*/  ISETP.EQ.OR P0, PT, R28, R0, !P0 ;  /* 0x000000001c00720c */ /* 0x000fda0004702670 */
[----:B------:R-:W-:Y:S05]  /*0fd0*/  @P0 BRA `(.L_x_13) ;  /* 0x0000000800840947 */ /* 0x000fea0003800000 */
[----:B------:R-:W0:Y:S02]  /*0fe0*/  LDC.64 R16, c[0x0][0x3a0] ;  /* 0x0000e800ff107b82 */ /* 0x000e240000000a00 */
[----:B0-----:R-:W-:-:S05]  /*0ff0*/  IMAD.WIDE.U32 R16, R28, 0x4, R16 ;  /* 0x000000041c107825 */ /* 0x001fca00078e0010 */
[----:B------:R0:W5:Y:S01]  /*1000*/  LDG.E R13, desc[UR4][R16.64] ;  /* 0x00000004100d7981 */ /* 0x000162000c1e1900 */
[----:B------:R-:W-:Y:S01]  /*1010*/  IADD3 R20, PT, PT, R2, -R3, RZ ;  /* 0x8000000302147210 */ /* 0x000fe20007ffe0ff */
[----:B------:R-:W-:Y:S01]  /*1020*/  BSSY.RECONVERGENT B2, `(.L_x_14) ;  /* 0x0000048000027945 */ /* 0x000fe20003800200 */
[----:B------:R-:W-:Y:S01]  /*1030*/  HFMA2 R27, -RZ, RZ, 0, 0 ;  /* 0x00000000ff1b7431 */ /* 0x000fe200000001ff */
[----:B------:R-:W-:Y:S02]  /*1040*/  MOV R30, R2 ;  /* 0x00000002001e7202 */ /* 0x000fe40000000f00 */
[----:B------:R-:W-:-:S13]  /*1050*/  ISETP.GT.U32.AND P0, PT, R20, -0x8, PT ;  /* 0xfffffff81400780c */ /* 0x000fda0003f04070 */
[----:B0-----:R-:W-:Y:S05]  /*1060*/  @P0 BRA `(.L_x_15) ;  /* 0x00000004000c0947 */ /* 0x001fea0003800000 */
[----:B------:R-:W0:Y:S01]  /*1070*/  LDC.64 R18, c[0x0][0x398] ;  /* 0x0000e600ff127b82 */ /* 0x000e220000000a00 */
[----:B------:R-:W-:Y:S01]  /*1080*/  LOP3.LUT R29, R11, 0xfffffff8, RZ, 0xc0, !PT ;  /* 0xfffffff80b1d7812 */ /* 0x000fe200078ec0ff */
[----:B------:R-:W-:Y:S01]  /*1090*/  IMAD.MOV.U32 R32, RZ, RZ, R7 ;  /* 0x000000ffff207224 */ /* 0x000fe200078e0007 */
[----:B------:R-:W-:Y:S02]  /*10a0*/  MOV R27, RZ ;  /* 0x000000ff001b7202 */ /* 0x000fe40000000f00 */
[----:B------:R-:W-:Y:S01]  /*10b0*/  MOV R33, R10 ;  /* 0x0000000a00217202 */ /* 0x000fe20000000f00 */
[----:B------:R-:W-:Y:S01]  /*10c0*/  IMAD.MOV R29, RZ, RZ, -R29 ;  /* 0x000000ffff1d7224 */ /* 0x000fe200078e0a1d */
[----:B------:R-:W-:Y:S02]  /*10d0*/  MOV R16, R6 ;  /* 0x0000000600107202 */ /* 0x000fe40000000f00 */
[----:B------:R-:W-:Y:S02]  /*10e0*/  MOV R17, R9 ;  /* 0x0000000900117202 */ /* 0x000fe40000000f00 */
[----:B------:R-:W-:-:S07]  /*10f0*/  MOV R30, R2 ;  /* 0x00000002001e7202 */ /* 0x000fce0000000f00 */
.L_x_16:
[----:B------:R-:W0:Y:S04]  /*1100*/  LDG.E R21, desc[UR4][R16.64+-0x10] ;  /* 0xfffff00410157981 */ /* 0x000e28000c1e1900 */
[----:B------:R-:W2:Y:S04]  /*1110*/  LDG.E R23, desc[UR4][R16.64+-0xc] ;  /* 0xfffff40410177981 */ /* 0x000ea8000c1e1900 */
[----:B------:R-:W3:Y:S04]  /*1120*/  LDG.E R35, desc[UR4][R16.64+-0x8] ;  /* 0xfffff80410237981 */ /* 0x000ee8000c1e1900 */
[----:B------:R-:W4:Y:S04]  /*1130*/  LDG.E R31, desc[UR4][R16.64] ;  /* 0x00000004101f7981 */ /* 0x000f28000c1e1900 */
[----:B------:R-:W4:Y:S04]  /*1140*/  LDG.E R25, desc[UR4][R16.64+-0x4] ;  /* 0xfffffc0410197981 */ /* 0x000f28000c1e1900 */
[----:B------:R-:W4:Y:S01]  /*1150*/  LDG.E R37, desc[UR4][R16.64+0x4] ;  /* 0x0000040410257981 */ /* 0x000f22000c1e1900 */
[----:B0-----:R-:W-:-:S04]  /*1160*/  IMAD.WIDE.U32 R20, R21, 0xc, R18 ;  /* 0x0000000c15147825 */ /* 0x001fc800078e0012 */
[--C-:B--2---:R-:W-:Y:S02]  /*1170*/  IMAD.WIDE.U32 R22, R23, 0xc, R18.reuse ;  /* 0x0000000c17167825 */ /* 0x104fe400078e0012 */
[----:B------:R-:W2:Y:S04]  /*1180*/  LDG.E R21, desc[UR4][R20.64] ;  /* 0x0000000414157981 */ /* 0x000ea8000c1e1900 */
[----:B------:R-:W4:Y:S01]  /*1190*/  LDG.E R23, desc[UR4][R22.64] ;  /* 0x0000000416177981 */ /* 0x000f22000c1e1900 */
[----:B---3--:R-:W-:-:S06]  /*11a0*/  IMAD.WIDE.U32 R34, R35, 0xc, R18 ;  /* 0x0000000c23227825 */ /* 0x008fcc00078e0012 */
[----:B------:R-:W3:Y:S01]  /*11b0*/  LDG.E R35, desc[UR4][R34.64] ;  /* 0x0000000422237981 */ /* 0x000ee2000c1e1900 */
[-C--:B--2---:R-:W-:Y:S01]  /*11c0*/  ISETP.NE.AND P0, PT, R21, R28.reuse, PT ;  /* 0x0000001c1500720c */ /* 0x084fe20003f05270 */
[----:B----4-:R-:W-:Y:S02]  /*11d0*/  IMAD.WIDE.U32 R20, R31, 0xc, R18 ;  /* 0x0000000c1f147825 */ /* 0x010fe400078e0012 */
[----:B------:R-:W2:Y:S01]  /*11e0*/  LDG.E R31, desc[UR4][R16.64+0xc] ;  /* 0x00000c04101f7981 */ /* 0x000ea2000c1e1900 */
[----:B------:R-:W-:-:S03]  /*11f0*/  ISETP.NE.AND P6, PT, R23, R28, PT ;  /* 0x0000001c1700720c */ /* 0x000fc60003fc5270 */
[----:B------:R0:W4:Y:S04]  /*1200*/  LDG.E R21, desc[UR4][R20.64] ;  /* 0x0000000414157981 */ /* 0x000128000c1e1900 */
[----:B------:R-:W2:Y:S01]  /*1210*/  LDG.E R23, desc[UR4][R16.64+0x8] ;  /* 0x0000080410177981 */ /* 0x000ea2000c1e1900 */
[----:B------:R-:W-:Y:S01]  /*1220*/  IMAD.WIDE.U32 R24, R25, 0xc, R18 ;  /* 0x0000000c19187825 */ /* 0x000fe200078e0012 */
[----:B---3--:R-:W-:-:S03]  /*1230*/  ISETP.NE.AND P5, PT, R35, R28, PT ;  /* 0x0000001c2300720c */ /* 0x008fc60003fa5270 */
[----:B------:R-:W-:Y:S02]  /*1240*/  IMAD.WIDE.U32 R36, R37, 0xc, R18 ;  /* 0x0000000c25247825 */ /* 0x000fe400078e0012 */
[----:B------:R-:W3:Y:S01]  /*1250*/  LDG.E R25, desc[UR4][R24.64] ;  /* 0x0000000418197981 */ /* 0x000ee2000c1e1900 */
[----:B0-----:R-:W-:-:S03]  /*1260*/  MOV R20, R32 ;  /* 0x0000002000147202 */ /* 0x001fc60000000f00 */
[----:B------:R-:W3:Y:S01]  /*1270*/  LDG.E R37, desc[UR4][R36.64] ;  /* 0x0000000424257981 */ /* 0x000ee2000c1e1900 */
[----:B----4-:R-:W-:Y:S02]  /*1280*/  ISETP.NE.AND P3, PT, R21, R28, PT ;  /* 0x0000001c1500720c */ /* 0x010fe40003f65270 */
[----:B------:R-:W-:Y:S01]  /*1290*/  MOV R21, R33 ;  /* 0x0000002100157202 */ /* 0x000fe20000000f00 */
[----:B--2---:R-:W-:-:S04]  /*12a0*/  IMAD.WIDE.U32 R34, R23, 0xc, R18 ;  /* 0x0000000c17227825 */ /* 0x004fc800078e0012 */
[----:B------:R-:W2:Y:S01]  /*12b0*/  @!P0 LDG.E R24, desc[UR4][R20.64+-0x10] ;  /* 0xfffff00414188981 */ /* 0x000ea2000c1e1900 */
[----:B------:R-:W-:-:S03]  /*12c0*/  IMAD.WIDE.U32 R22, R31, 0xc, R18 ;  /* 0x0000000c1f167825 */ /* 0x000fc600078e0012 */
[----:B------:R-:W4:Y:S04]  /*12d0*/  LDG.E R35, desc[UR4][R34.64] ;  /* 0x0000000422237981 */ /* 0x000f28000c1e1900 */
[----:B------:R-:W4:Y:S04]  /*12e0*/  @!P6 LDG.E R32, desc[UR4][R20.64+-0xc] ;  /* 0xfffff4041420e981 */ /* 0x000f28000c1e1900 */
[----:B------:R-:W4:Y:S04]  /*12f0*/  LDG.E R23, desc[UR4][R22.64] ;  /* 0x0000000416177981 */ /* 0x000f28000c1e1900 */
[----:B------:R-:W4:Y:S01]  /*1300*/  @!P5 LDG.E R36, desc[UR4][R20.64+-0x8] ;  /* 0xfffff8041424d981 */ /* 0x000f22000c1e1900 */
[----:B---3--:R-:W-:-:S02]  /*1310*/  ISETP.NE.AND P4, PT, R25, R28, PT ;  /* 0x0000001c1900720c */ /* 0x008fc40003f85270 */
[----:B------:R-:W-:-:S13]  /*1320*/  ISETP.NE.AND P2, PT, R37, R28, PT ;  /* 0x0000001c2500720c */ /* 0x000fda0003f45270 */
[----:B------:R-:W3:Y:S01]  /*1330*/  @!P2 LDG.E R34, desc[UR4][R20.64+0x4] ;  /* 0x000004041422a981 */ /* 0x000ee2000c1e1900 */
[----:B--2---:R-:W-:-:S03]  /*1340*/  @!P0 FADD R27, R27, R24 ;  /* 0x000000181b1b8221 */ /* 0x004fc60000000000 */
[----:B------:R-:W2:Y:S01]  /*1350*/  @!P4 LDG.E R24, desc[UR4][R20.64+-0x4] ;  /* 0xfffffc041418c981 */ /* 0x000ea2000c1e1900 */
[-C--:B----4-:R-:W-:Y:S01]  /*1360*/  ISETP.NE.AND P0, PT, R35, R28.reuse, PT ;  /* 0x0000001c2300720c */ /* 0x090fe20003f05270 */
[----:B------:R-:W-:Y:S02]  /*1370*/  @!P6 FADD R27, R27, R32 ;  /* 0x000000201b1be221 */ /* 0x000fe40000000000 */
[----:B------:R-:W4:Y:S01]  /*1380*/  @!P3 LDG.E R32, desc[UR4][R20.64] ;  /* 0x000000041420b981 */ /* 0x000f22000c1e1900 */
[----:B------:R-:W-:-:S09]  /*1390*/  ISETP.NE.AND P6, PT, R23, R28, PT ;  /* 0x0000001c1700720c */ /* 0x000fd20003fc5270 */
[----:B------:R-:W3:Y:S01]  /*13a0*/  @!P0 LDG.E R22, desc[UR4][R20.64+0x8] ;  /* 0x0000080414168981 */ /* 0x000ee2000c1e1900 */
[----:B------:R-:W-:-:S03]  /*13b0*/  @!P5 FADD R27, R27, R36 ;  /* 0x000000241b1bd221 */ /* 0x000fc60000000000 */
[----:B------:R-:W3:Y:S01]  /*13c0*/  @!P6 LDG.E R36, desc[UR4][R20.64+0xc] ;  /* 0x00000c041424e981 */ /* 0x000ee2000c1e1900 */
[----:B------:R-:W-:Y:S02]  /*13d0*/  IADD3 R29, PT, PT, R29, 0x8, RZ ;  /* 0x000000081d1d7810 */ /* 0x000fe40007ffe0ff */
[----:B------:R-:W-:Y:S01]  /*13e0*/  IADD3 R30, PT, PT, R30, 0x8, RZ ;  /* 0x000000081e1e7810 */ /* 0x000fe20007ffe0ff */
[----:B--2---:R-:W-:Y:S01]  /*13f0*/  @!P4 FADD R27, R27, R24 ;  /* 0x000000181b1bc221 */ /* 0x004fe20000000000 */
[----:B------:R-:W-:-:S03]  /*1400*/  ISETP.NE.AND P4, PT, R29, RZ, PT ;  /* 0x000000ff1d00720c */ /* 0x000fc60003f85270 */
[----:B----4-:R-:W-:Y:S01]  /*1410*/  @!P3 FADD R27, R27, R32 ;  /* 0x000000201b1bb221 */ /* 0x010fe20000000000 */
[----:B------:R-:W-:-:S03]  /*1420*/  IADD3 R32, P3, PT, R20, 0x20, RZ ;  /* 0x0000002014207810 */ /* 0x000fc60007f7e0ff */
[----:B---3--:R-:W-:Y:S01]  /*1430*/  @!P2 FADD R27, R27, R34 ;  /* 0x000000221b1ba221 */ /* 0x008fe20000000000 */
[----:B------:R-:W-:-:S03]  /*1440*/  IADD3 R16, P2, PT, R16, 0x20, RZ ;  /* 0x0000002010107810 */ /* 0x000fc60007f5e0ff */
[----:B------:R-:W-:Y:S01]  /*1450*/  @!P0 FADD R27, R27, R22 ;  /* 0x000000161b1b8221 */ /* 0x000fe20000000000 */
[----:B------:R-:W-:Y:S01]  /*1460*/  IADD3.X R17, PT, PT, RZ, R17, RZ, P2, !PT ;  /* 0x00000011ff117210 */ /* 0x000fe200017fe4ff */
[----:B------:R-:W-:Y:S02]  /*1470*/  IMAD.X R33, RZ, RZ, R21, P3 ;  /* 0x000000ffff217224 */ /* 0x000fe400018e0615 */
[----:B------:R-:W-:Y:S01]  /*1480*/  @!P6 FADD R27, R27, R36 ;  /* 0x000000241b1be221 */ /* 0x000fe20000000000 */
[----:B------:R-:W-:Y:S06]  /*1490*/  @P4 BRA `(.L_x_16) ;  /* 0xfffffffc00184947 */ /* 0x000fec000383ffff */
.L_x_15:
[----:B------:R-:W-:Y:S05]  /*14a0*/  BSYNC.RECONVERGENT B2 ;  /* 0x0000000000027941 */ /* 0x000fea0003800200 */
.L_x_14:
[----:B------:R-:W-:Y:S01]  /*14b0*/  LOP3.LUT R16, R11, 0x7, RZ, 0xc0, !PT ;  /* 0x000000070b107812 */ /* 0x000fe200078ec0ff */
[----:B------:R-:W-:Y:S03]  /*14c0*/  BSSY.RECONVERGENT B2, `(.L_x_17) ;  /* 0x000004a000027945 */ /* 0x000fe60003800200 */
[----:B------:R-:W-:-:S13]  /*14d0*/  ISETP.NE.AND P0, PT, R16, RZ, PT ;  /* 0x000000ff1000720c */ /* 0x000fda0003f05270 */
[----:B------:R-:W-:Y:S05]  /*14e0*/  @!P0 BRA `(.L_x_18) ;  /* 0x00000004001c8947 */ /* 0x000fea0003800000 */
[----:B------:R-:W-:Y:S01]  /*14f0*/  IADD3 R16, PT, PT, R16, -0x1, RZ ;  /* 0xffffffff10107810 */ /* 0x000fe20007ffe0ff */
[----:B------:R-:W-:Y:S01]  /*1500*/  BSSY.RECONVERGENT B3, `(.L_x_19) ;  /* 0x0000022000037945 */ /* 0x000fe20003800200 */
[----:B------:R-:W-:Y:S02]  /*1510*/  LOP3.LUT R29, R11, 0x3, RZ, 0xc0, !PT ;  /* 0x000000030b1d7812 */ /* 0x000fe400078ec0ff */
[----:B------:R-:W-:Y:S02]  /*1520*/  ISETP.GE.U32.AND P0, PT, R16, 0x3, PT ;  /* 0x000000031000780c */ /* 0x000fe40003f06070 */
[----:B------:R-:W-:-:S11]  /*1530*/  ISETP.NE.AND P5, PT, R29, RZ, PT ;  /* 0x000000ff1d00720c */ /* 0x000fd60003fa5270 */
[----:B------:R-:W-:Y:S05]  /*1540*/  @!P0 BRA `(.L_x_20) ;  /* 0x0000000000748947 */ /* 0x000fea0003800000 */
        /* <DEDUP_REMOVED lines=29> */
.L_x_20:
[----:B------:R-:W-:Y:S05]  /*1720*/  BSYNC.RECONVERGENT B3 ;  /* 0x0000000000037941 */ /* 0x000fea0003800200 */
.L_x_19:
[----:B------:R-:W-:Y:S05]  /*1730*/  @!P5 BRA `(.L_x_18) ;  /* 0x000000000088d947 */ /* 0x000fea0003800000 */
[----:B------:R-:W-:Y:S01]  /*1740*/  ISETP.NE.AND P0, PT, R29, 0x1, PT ;  /* 0x000000011d00780c */ /* 0x000fe20003f05270 */
[----:B------:R-:W-:Y:S01]  /*1750*/  BSSY.RECONVERGENT B3, `(.L_x_21) ;  /* 0x0000014000037945 */ /* 0x000fe20003800200 */
[----:B------:R-:W-:-:S11]  /*1760*/  LOP3.LUT P3, RZ, R11, 0x1, RZ, 0xc0, !PT ;  /* 0x000000010bff7812 */ /* 0x000fd6000786c0ff */
[----:B------:R-:W-:Y:S05]  /*1770*/  @!P0 BRA `(.L_x_22) ;  /* 0x0000000000448947 */ /* 0x000fea0003800000 */
        /* <DEDUP_REMOVED lines=17> */
.L_x_22:
[----:B------:R-:W-:Y:S05]  /*1890*/  BSYNC.RECONVERGENT B3 ;  /* 0x0000000000037941 */ /* 0x000fea0003800200 */
.L_x_21:
[----:B------:R-:W-:Y:S05]  /*18a0*/  @!P3 BRA `(.L_x_18) ;  /* 0x00000000002cb947 */ /* 0x000fea0003800000 */
        /* <DEDUP_REMOVED lines=11> */
.L_x_18:
[----:B------:R-:W-:Y:S05]  /*1960*/  BSYNC.RECONVERGENT B2 ;  /* 0x0000000000027941 */ /* 0x000fea0003800200 */
.L_x_17:
[----:B------:R-:W0:Y:S01]  /*1970*/  LDCU UR6, c[0x0][0x3b4] ;  /* 0x00007680ff0677ac */ /* 0x000e220008000800 */
[----:B-----5:R-:W-:-:S05]  /*1980*/  IMAD R13, R4, R13, RZ ;  /* 0x0000000d040d7224 */ /* 0x020fca00078e02ff */
[----:B------:R-:W-:-:S05]  /*1990*/  I2FP.F32.S32 R16, R13 ;  /* 0x0000000d00107245 */ /* 0x000fca0000201400 */
[----:B0-----:R-:W-:-:S04]  /*19a0*/  FFMA R27, -R16, UR6, R27 ;  /* 0x00000006101b7c23 */ /* 0x001fc8000800011b */
[----:B------:R-:W-:-:S05]  /*19b0*/  FADD R27, -R8, R27 ;  /* 0x0000001b081b7221 */ /* 0x000fca0000000100 */
[----:B------:R-:W-:-:S04]  /*19c0*/  FSETP.GT.AND P0, PT, R27, R12, PT ;  /* 0x0000000c1b00720b */ /* 0x000fc80003f04000 */
[----:B------:R-:W-:Y:S02]  /*19d0*/  SEL R5, R28, R5, P0 ;  /* 0x000000051c057207 */ /* 0x000fe40000000000 */
[----:B------:R-:W-:-:S07]  /*19e0*/  FSEL R12, R27, R12, P0 ;  /* 0x0000000c1b0c7208 */ /* 0x000fce0000000000 */
.L_x_13:
[----:B------:R-:W-:Y:S05]  /*19f0*/  BSYNC.RECONVERGENT B0 ;  /* 0x0000000000007941 */ /* 0x000fea0003800200 */
.L_x_12:
[----:B------:R-:W-:Y:S05]  /*1a00*/  @P1 BRA `(.L_x_23) ;  /* 0xfffffff4003c1947 */ /* 0x000fea000383ffff */
.L_x_11:
[----:B------:R-:W-:Y:S05]  /*1a10*/  BSYNC.RECONVERGENT B1 ;  /* 0x0000000000017941 */ /* 0x000fea0003800200 */
.L_x_10:
[----:B------:R-:W-:-:S13]  /*1a20*/  ISETP.NE.AND P0, PT, R5, R0, PT ;  /* 0x000000000500720c */ /* 0x000fda0003f05270 */
[----:B------:R-:W-:Y:S05]  /*1a30*/  @!P0 EXIT ;  /* 0x000000000000894d */ /* 0x000fea0003800000 */
[----:B------:R-:W-:Y:S01]  /*1a40*/  STG.E desc[UR4][R14.64+0x4], R5 ;  /* 0x000004050e007986 */ /* 0x000fe2000c101904 */
[----:B------:R-:W-:Y:S05]  /*1a50*/  EXIT ;  /* 0x000000000000794d */ /* 0x000fea0003800000 */
.L_x_24:
        /* <DEDUP_REMOVED lines=10> */
.L_x_27:


//--------------------- .text._Z10add_kernelPfS_S_i --------------------------
	.section	.text._Z10add_kernelPfS_S_i,"ax",@progbits
	.align	128
        .global         _Z10add_kernelPfS_S_i
        .type           _Z10add_kernelPfS_S_i,@function
        .size           _Z10add_kernelPfS_S_i,(.L_x_28 - _Z10add_kernelPfS_S_i)
        .other          _Z10add_kernelPfS_S_i,@"STO_CUDA_ENTRY STV_DEFAULT"
_Z10add_kernelPfS_S_i:
.text._Z10add_kernelPfS_S_i:
[----:B------:R-:W-:Y:S01]  /*0000*/  LDC R1, c[0x0][0x37c] ;  /* 0x0000df00ff017b82 */ /* 0x000fe20000000800 */
[----:B------:R-:W0:Y:S07]  /*0010*/  S2R R0, SR_TID.X ;  /* 0x0000000000007919 */ /* 0x000e2e0000002100 */
[----:B------:R-:W0:Y:S01]  /*0020*/  S2UR UR4, SR_CTAID.X ;  /* 0x00000000000479c3 */ /* 0x000e220000002500 */
[----:B------:R-:W1:Y:S07]  /*0030*/  LDCU UR5, c[0x0][0x398] ;  /* 0x00007300ff0577ac */ /* 0x000e6e0008000800 */
[----:B------:R-:W0:Y:S02]  /*0040*/  LDC R9, c[0x0][0x360] ;  /* 0x0000d800ff097b82 */ /* 0x000e240000000800 */
[----:B0-----:R-:W-:-:S05]  /*0050*/  IMAD R9, R9, UR4, R0 ;  /* 0x0000000409097c24 */ /* 0x001fca000f8e0200 */
[----:B-1----:R-:W-:-:S13]  /*0060*/  ISETP.GE.AND P0, PT, R9, UR5, PT ;  /* 0x0000000509007c0c */ /* 0x002fda000bf06270 */
[----:B------:R-:W-:Y:S05]  /*0070*/  @P0 EXIT ;  /* 0x000000000000094d */ /* 0x000fea0003800000 */
[----:B------:R-:W0:Y:S01]  /*0080*/  LDC.64 R2, c[0x0][0x380] ;  /* 0x0000e000ff027b82 */ /* 0x000e220000000a00 */
[----:B------:R-:W1:Y:S07]  /*0090*/  LDCU.64 UR4, c[0x0][0x358] ;  /* 0x00006b00ff0477ac */ /* 0x000e6e0008000a00 */
[----:B------:R-:W2:Y:S08]  /*00a0*/  LDC.64 R4, c[0x0][0x388] ;  /* 0x0000e200ff047b82 */ /* 0x000eb00000000a00 */
[----:B------:R-:W3:Y:S01]  /*00b0*/  LDC.64 R6, c[0x0][0x390] ;  /* 0x0000e400ff067b82 */ /* 0x000ee20000000a00 */
[----:B0-----:R-:W-:-:S06]  /*00c0*/  IMAD.WIDE R2, R9, 0x4, R2 ;  /* 0x0000000409027825 */ /* 0x001fcc00078e0202 */
[----:B-1----:R-:W4:Y:S01]  /*00d0*/  LDG.E R2, desc[UR4][R2.64] ;  /* 0x0000000402027981 */ /* 0x002f22000c1e1900 */
[----:B--2---:R-:W-:-:S06]  /*00e0*/  IMAD.WIDE R4, R9, 0x4, R4 ;  /* 0x0000000409047825 */ /* 0x004fcc00078e0204 */
[----:B------:R-:W4:Y:S01]  /*00f0*/  LDG.E R5, desc[UR4][R4.64] ;  /* 0x0000000404057981 */ /* 0x000f22000c1e1900 */
[----:B---3--:R-:W-:-:S04]  /*0100*/  IMAD.WIDE R6, R9, 0x4, R6 ;  /* 0x0000000409067825 */ /* 0x008fc800078e0206 */
[----:B----4-:R-:W-:-:S05]  /*0110*/  FADD R9, R2, R5 ;  /* 0x0000000502097221 */ /* 0x010fca0000000000 */
[----:B------:R-:W-:Y:S01]  /*0120*/  STG.E desc[UR4][R6.64], R9 ;  /* 0x0000000906007986 */ /* 0x000fe2000c101904 */
[----:B------:R-:W-:Y:S05]  /*0130*/  EXIT ;  /* 0x000000000000794d */ /* 0x000fea0003800000 */
.L_x_25:
        /* <DEDUP_REMOVED lines=12> */
.L_x_28:


//--------------------- .nv.shared.reserved.0     --------------------------
	.section	.nv.shared.reserved.0,"aw",@nobits
	.weak		__nv_reservedSMEM_offset_0_alias
	.size		__nv_reservedSMEM_offset_0_alias, 0, 64
	.other		__nv_reservedSMEM_offset_0_alias,@"STO_CUDA_RESERVED_SHARED STV_DEFAULT"
__nv_reservedSMEM_offset_0_alias:
	.zero		0
	.zero		64


//--------------------- .nv.constant0._Z22move_nodes_fast_kernelPjS_PfP9node_dataP9comm_dataiiif --------------------------
	.section	.nv.constant0._Z22move_nodes_fast_kernelPjS_PfP9node_dataP9comm_dataiiif,"a",@progbits
	.sectionflags	@""
	.align	4
.nv.constant0._Z22move_nodes_fast_kernelPjS_PfP9node_dataP9comm_dataiiif:
	.zero		952


//--------------------- .nv.constant0._Z29gather_move_candidates_kernelPjS_PfP9node_dataP9comm_dataiiif --------------------------
	.section	.nv.constant0._Z29gather_move_candidates_kernelPjS_PfP9node_dataP9comm_dataiiif,"a",@progbits
	.sectionflags	@""
	.align	4
.nv.constant0._Z29gather_move_candidates_kernelPjS_PfP9node_dataP9comm_dataiiif:
	.zero		952


//--------------------- .nv.constant0._Z10add_kernelPfS_S_i --------------------------
	.section	.nv.constant0._Z10add_kernelPfS_S_i,"a",@progbits
	.sectionflags	@""
	.align	4
.nv.constant0._Z10add_kernelPfS_S_i:
	.zero		924


//--------------------- SYMBOLS --------------------------

	.type		.nv.reservedSmem.offset0,@object
	.size		.nv.reservedSmem.offset0,0x4
